	.target	sm_90a

	.elftype	@"ET_EXEC"


//--------------------- .note.nv.tkinfo           --------------------------
	.section	.note.nv.tkinfo,"",@"SHT_NOTE"
	.sectionflags	@"SHF_NOTE_NV_TKINFO"
	.tkinfo
        /*0018*/ 	.word	0x00000002
        /*0030*/ 	.string	""
        /*0030*/ 	.string	"ptxas"
        /*0030*/ 	.string	"Cuda compilation tools, release 13.0, V13.0.88"
        /*0030*/ 	.string	"Build cuda_13.0.r13.0/compiler.36424714_0"
        /*0030*/ 	.string	"-arch sm_90a -m 64 "



//--------------------- .note.nv.cuinfo           --------------------------
	.section	.note.nv.cuinfo,"",@"SHT_NOTE"
	.sectionflags	@"SHF_NOTE_NV_CUINFO"
        /*0018*/ 	.short	0x0002
        /*001a*/ 	.short	0x005a
        /*001c*/ 	.short	0x0082
	.zero		2


//--------------------- .nv.info                  --------------------------
	.section	.nv.info,"",@"SHT_CUDA_INFO"
	.align	4


	//----- nvinfo : EIATTR_REGCOUNT
	.align		4
        /*0000*/ 	.byte	0x04, 0x2f
        /*0002*/ 	.short	(.L_12 - .L_11)
	.align		4
.L_11:
        /*0004*/ 	.word	index@(_ZN7cutlass13device_kernelINS_4conv6kernel13ConvUniversalINS1_16ConvProblemShapeILNS1_8OperatorE2ELi2EEENS1_10collective14CollectiveConvINS1_46MainloopSm90TmaGmmaWarpSpecializedImplicitGemmILS5_2ELi9ELi2EN4cute5tupleIJNSA_1CILi2EEENSC_ILi1EEESE_EEENS1_36KernelImplicitTmaWarpSpecializedSm90ELi1EEENSB_IJNSC_ILi256EEENSB_IJNSC_ILi128EEEEEENSB_IJNSC_ILi32EEEEEEEEENS_10bfloat16_tESO_NSA_8TiledMMAINSA_8MMA_AtomIJNSA_4SM904GMMA28MMA_64x128x16_F32BF16BF16_SSILNSS_5MajorE1ELSU_1ELNSS_7ScaleInE1ELSV_1EEEEEENSA_6LayoutINSB_IJSE_SE_SE_EEENSB_IJNSC_ILi0EEES10_S10_EEEEENSB_IJNSA_10UnderscoreES13_S13_EEEEENS7_6detail26Sm90ImplicitGemmTileTraitsINSA_13SM90_TMA_LOADENSA_14ComposedLayoutINSA_7SwizzleILi3ELi4ELi3EEENSA_18smem_ptr_flag_bitsILi16EEENSY_INSB_IJNSB_IJNSC_ILi64EEENSC_ILi4EEEEEENSB_IJNSC_ILi8EEES1F_EEENSB_IJSE_NSC_ILi9EEEEEEEEENSB_IJNSB_IJSE_NSC_ILi2048EEEEEENSB_IJS1E_NSC_ILi512EEEEEENSB_IJS10_NSC_ILi8192EEEEEEEEEEEEEvEENS17_INSA_30SM90_TMA_LOAD_IM2COL_MULTICASTENS19_IS1B_S1D_NSY_INSB_IJNSB_IJS1E_SD_EEES1I_S1K_EEENSB_IJS1N_S1P_NSB_IJS10_NSC_ILi4096EEEEEEEEEEEEEvEEEENS_8epilogue10collective6detail29Sm90TmaWarpSpecializedAdapterINS27_15DefaultEpilogueISO_NSB_IJlNSB_IJSE_llEEES10_EEES2C_NS26_6thread17LinearCombinationISO_Li1EffLNS2D_9ScaleType4KindE0ELNS_15FloatRoundStyleE2ESO_EENS_4gemm15EpilogueDefaultEEEEEvvEEEEvNT_6ParamsE)
        /*0008*/ 	.word	0x000000ff


	//----- nvinfo : EIATTR_FRAME_SIZE
	.align		4
.L_12:
        /*000c*/ 	.byte	0x04, 0x11
        /*000e*/ 	.short	(.L_14 - .L_13)
	.align		4
.L_13:
        /*0010*/ 	.word	index@(_ZN7cutlass13device_kernelINS_4conv6kernel13ConvUniversalINS1_16ConvProblemShapeILNS1_8OperatorE2ELi2EEENS1_10collective14CollectiveConvINS1_46MainloopSm90TmaGmmaWarpSpecializedImplicitGemmILS5_2ELi9ELi2EN4cute5tupleIJNSA_1CILi2EEENSC_ILi1EEESE_EEENS1_36KernelImplicitTmaWarpSpecializedSm90ELi1EEENSB_IJNSC_ILi256EEENSB_IJNSC_ILi128EEEEEENSB_IJNSC_ILi32EEEEEEEEENS_10bfloat16_tESO_NSA_8TiledMMAINSA_8MMA_AtomIJNSA_4SM904GMMA28MMA_64x128x16_F32BF16BF16_SSILNSS_5MajorE1ELSU_1ELNSS_7ScaleInE1ELSV_1EEEEEENSA_6LayoutINSB_IJSE_SE_SE_EEENSB_IJNSC_ILi0EEES10_S10_EEEEENSB_IJNSA_10UnderscoreES13_S13_EEEEENS7_6detail26Sm90ImplicitGemmTileTraitsINSA_13SM90_TMA_LOADENSA_14ComposedLayoutINSA_7SwizzleILi3ELi4ELi3EEENSA_18smem_ptr_flag_bitsILi16EEENSY_INSB_IJNSB_IJNSC_ILi64EEENSC_ILi4EEEEEENSB_IJNSC_ILi8EEES1F_EEENSB_IJSE_NSC_ILi9EEEEEEEEENSB_IJNSB_IJSE_NSC_ILi2048EEEEEENSB_IJS1E_NSC_ILi512EEEEEENSB_IJS10_NSC_ILi8192EEEEEEEEEEEEEvEENS17_INSA_30SM90_TMA_LOAD_IM2COL_MULTICASTENS19_IS1B_S1D_NSY_INSB_IJNSB_IJS1E_SD_EEES1I_S1K_EEENSB_IJS1N_S1P_NSB_IJS10_NSC_ILi4096EEEEEEEEEEEEEvEEEENS_8epilogue10collective6detail29Sm90TmaWarpSpecializedAdapterINS27_15DefaultEpilogueISO_NSB_IJlNSB_IJSE_llEEES10_EEES2C_NS26_6thread17LinearCombinationISO_Li1EffLNS2D_9ScaleType4KindE0ELNS_15FloatRoundStyleE2ESO_EENS_4gemm15EpilogueDefaultEEEEEvvEEEEvNT_6ParamsE)
        /*0014*/ 	.word	0x00000270


	//----- nvinfo : EIATTR_MIN_STACK_SIZE
	.align		4
.L_14:
        /*0018*/ 	.byte	0x04, 0x12
        /*001a*/ 	.short	(.L_16 - .L_15)
	.align		4
.L_15:
        /*001c*/ 	.word	index@(_ZN7cutlass13device_kernelINS_4conv6kernel13ConvUniversalINS1_16ConvProblemShapeILNS1_8OperatorE2ELi2EEENS1_10collective14CollectiveConvINS1_46MainloopSm90TmaGmmaWarpSpecializedImplicitGemmILS5_2ELi9ELi2EN4cute5tupleIJNSA_1CILi2EEENSC_ILi1EEESE_EEENS1_36KernelImplicitTmaWarpSpecializedSm90ELi1EEENSB_IJNSC_ILi256EEENSB_IJNSC_ILi128EEEEEENSB_IJNSC_ILi32EEEEEEEEENS_10bfloat16_tESO_NSA_8TiledMMAINSA_8MMA_AtomIJNSA_4SM904GMMA28MMA_64x128x16_F32BF16BF16_SSILNSS_5MajorE1ELSU_1ELNSS_7ScaleInE1ELSV_1EEEEEENSA_6LayoutINSB_IJSE_SE_SE_EEENSB_IJNSC_ILi0EEES10_S10_EEEEENSB_IJNSA_10UnderscoreES13_S13_EEEEENS7_6detail26Sm90ImplicitGemmTileTraitsINSA_13SM90_TMA_LOADENSA_14ComposedLayoutINSA_7SwizzleILi3ELi4ELi3EEENSA_18smem_ptr_flag_bitsILi16EEENSY_INSB_IJNSB_IJNSC_ILi64EEENSC_ILi4EEEEEENSB_IJNSC_ILi8EEES1F_EEENSB_IJSE_NSC_ILi9EEEEEEEEENSB_IJNSB_IJSE_NSC_ILi2048EEEEEENSB_IJS1E_NSC_ILi512EEEEEENSB_IJS10_NSC_ILi8192EEEEEEEEEEEEEvEENS17_INSA_30SM90_TMA_LOAD_IM2COL_MULTICASTENS19_IS1B_S1D_NSY_INSB_IJNSB_IJS1E_SD_EEES1I_S1K_EEENSB_IJS1N_S1P_NSB_IJS10_NSC_ILi4096EEEEEEEEEEEEEvEEEENS_8epilogue10collective6detail29Sm90TmaWarpSpecializedAdapterINS27_15DefaultEpilogueISO_NSB_IJlNSB_IJSE_llEEES10_EEES2C_NS26_6thread17LinearCombinationISO_Li1EffLNS2D_9ScaleType4KindE0ELNS_15FloatRoundStyleE2ESO_EENS_4gemm15EpilogueDefaultEEEEEvvEEEEvNT_6ParamsE)
        /*0020*/ 	.word	0x00000270
.L_16:


//--------------------- .nv.compat                --------------------------
	.section	.nv.compat,"",@"SHT_CUDA_COMPAT_INFO"
	.align	4
        /*0000*/ 	.byte	0x02, 0x09, 0x01, 0x00, 0x02, 0x02, 0x04, 0x00, 0x02, 0x05, 0x05, 0x00, 0x03, 0x07, 0x01, 0x01
        /*0010*/ 	.byte	0x02, 0x03, 0x01, 0x00, 0x02, 0x06, 0x01, 0x00, 0x04, 0x0b, 0x08, 0x00, 0x00, 0x00, 0x00, 0x00
        /*0020*/ 	.byte	0x00, 0x00, 0x00, 0x00


//--------------------- .nv.info._ZN7cutlass13device_kernelINS_4conv6kernel13ConvUniversalINS1_16ConvProblemShapeILNS1_8OperatorE2ELi2EEENS1_10collective14CollectiveConvINS1_46MainloopSm90TmaGmmaWarpSpecializedImplicitGemmILS5_2ELi9ELi2EN4cute5tupleIJNSA_1CILi2EEENSC_ILi1EEESE_EEENS1_36KernelImplicitTmaWarpSpecializedSm90ELi1EEENSB_IJNSC_ILi256EEENSB_IJNSC_ILi128EEEEEENSB_IJNSC_ILi32EEEEEEEEENS_10bfloat16_tESO_NSA_8TiledMMAINSA_8MMA_AtomIJNSA_4SM904GMMA28MMA_64x128x16_F32BF16BF16_SSILNSS_5MajorE1ELSU_1ELNSS_7ScaleInE1ELSV_1EEEEEENSA_6LayoutINSB_IJSE_SE_SE_EEENSB_IJNSC_ILi0EEES10_S10_EEEEENSB_IJNSA_10UnderscoreES13_S13_EEEEENS7_6detail26Sm90ImplicitGemmTileTraitsINSA_13SM90_TMA_LOADENSA_14ComposedLayoutINSA_7SwizzleILi3ELi4ELi3EEENSA_18smem_ptr_flag_bitsILi16EEENSY_INSB_IJNSB_IJNSC_ILi64EEENSC_ILi4EEEEEENSB_IJNSC_ILi8EEES1F_EEENSB_IJSE_NSC_ILi9EEEEEEEEENSB_IJNSB_IJSE_NSC_ILi2048EEEEEENSB_IJS1E_NSC_ILi512EEEEEENSB_IJS10_NSC_ILi8192EEEEEEEEEEEEEvEENS17_INSA_30SM90_TMA_LOAD_IM2COL_MULTICASTENS19_IS1B_S1D_NSY_INSB_IJNSB_IJS1E_SD_EEES1I_S1K_EEENSB_IJS1N_S1P_NSB_IJS10_NSC_ILi4096EEEEEEEEEEEEEvEEEENS_8epilogue10collective6detail29Sm90TmaWarpSpecializedAdapterINS27_15DefaultEpilogueISO_NSB_IJlNSB_IJSE_llEEES10_EEES2C_NS26_6thread17LinearCombinationISO_Li1EffLNS2D_9ScaleType4KindE0ELNS_15FloatRoundStyleE2ESO_EENS_4gemm15EpilogueDefaultEEEEEvvEEEEvNT_6ParamsE --------------------------
	.section	.nv.info._ZN7cutlass13device_kernelINS_4conv6kernel13ConvUniversalINS1_16ConvProblemShapeILNS1_8OperatorE2ELi2EEENS1_10collective14CollectiveConvINS1_46MainloopSm90TmaGmmaWarpSpecializedImplicitGemmILS5_2ELi9ELi2EN4cute5tupleIJNSA_1CILi2EEENSC_ILi1EEESE_EEENS1_36KernelImplicitTmaWarpSpecializedSm90ELi1EEENSB_IJNSC_ILi256EEENSB_IJNSC_ILi128EEEEEENSB_IJNSC_ILi32EEEEEEEEENS_10bfloat16_tESO_NSA_8TiledMMAINSA_8MMA_AtomIJNSA_4SM904GMMA28MMA_64x128x16_F32BF16BF16_SSILNSS_5MajorE1ELSU_1ELNSS_7ScaleInE1ELSV_1EEEEEENSA_6LayoutINSB_IJSE_SE_SE_EEENSB_IJNSC_ILi0EEES10_S10_EEEEENSB_IJNSA_10UnderscoreES13_S13_EEEEENS7_6detail26Sm90ImplicitGemmTileTraitsINSA_13SM90_TMA_LOADENSA_14ComposedLayoutINSA_7SwizzleILi3ELi4ELi3EEENSA_18smem_ptr_flag_bitsILi16EEENSY_INSB_IJNSB_IJNSC_ILi64EEENSC_ILi4EEEEEENSB_IJNSC_ILi8EEES1F_EEENSB_IJSE_NSC_ILi9EEEEEEEEENSB_IJNSB_IJSE_NSC_ILi2048EEEEEENSB_IJS1E_NSC_ILi512EEEEEENSB_IJS10_NSC_ILi8192EEEEEEEEEEEEEvEENS17_INSA_30SM90_TMA_LOAD_IM2COL_MULTICASTENS19_IS1B_S1D_NSY_INSB_IJNSB_IJS1E_SD_EEES1I_S1K_EEENSB_IJS1N_S1P_NSB_IJS10_NSC_ILi4096EEEEEEEEEEEEEvEEEENS_8epilogue10collective6detail29Sm90TmaWarpSpecializedAdapterINS27_15DefaultEpilogueISO_NSB_IJlNSB_IJSE_llEEES10_EEES2C_NS26_6thread17LinearCombinationISO_Li1EffLNS2D_9ScaleType4KindE0ELNS_15FloatRoundStyleE2ESO_EENS_4gemm15EpilogueDefaultEEEEEvvEEEEvNT_6ParamsE,"",@"SHT_CUDA_INFO"
	.sectionflags	@""
	.align	4


	//----- nvinfo : EIATTR_CUDA_API_VERSION
	.align		4
        /*0000*/ 	.byte	0x04, 0x37
        /*0002*/ 	.short	(.L_18 - .L_17)
.L_17:
        /*0004*/ 	.word	0x00000082


	//----- nvinfo : EIATTR_KPARAM_INFO
	.align		4
.L_18:
        /*0008*/ 	.byte	0x04, 0x17
        /*000a*/ 	.short	(.L_20 - .L_19)
.L_19:
        /*000c*/ 	.word	0x00000000
        /*0010*/ 	.short	0x0000
        /*0012*/ 	.short	0x0070
        /*0014*/ 	.byte	0x00, 0xf0, 0x01, 0x0e


	//----- nvinfo : EIATTR_SPARSE_MMA_MASK
	.align		4
.L_20:
        /*0018*/ 	.byte	0x03, 0x50
        /*001a*/ 	.short	0x0000


	//----- nvinfo : EIATTR_MAXREG_COUNT
	.align		4
        /*001c*/ 	.byte	0x03, 0x1b
        /*001e*/ 	.short	0x00ff


	//----- nvinfo : EIATTR_NUM_BARRIERS
	.align		4
        /*0020*/ 	.byte	0x02, 0x4c
        /*0022*/ 	.byte	0x01
	.zero		1


	//----- nvinfo : EIATTR_ANNOTATIONS
	.align		4
        /*0024*/ 	.byte	0x04, 0x55
        /*0026*/ 	.short	(.L_22 - .L_21)


	//   ....[0]....
.L_21:
        /*0028*/ 	.word	0x00000001
        /*002c*/ 	.byte	0xc0, 0x0f, 0x00, 0x00, 0x01, 0x00, 0x00, 0x00, 0x00, 0x10, 0x00, 0x00, 0x01, 0x00, 0x00, 0x00
        /* <DEDUP_REMOVED lines=210> */
        /*0d5c*/ 	.byte	0xa0, 0x1e, 0x01, 0x00


	//----- nvinfo : EIATTR_MERCURY_ISA_VERSION
	.align		4
.L_22:
        /*0d60*/ 	.byte	0x03, 0x5f
        /*0d62*/ 	.short	0x0101


	//----- nvinfo : EIATTR_COOP_GROUP_MASK_REGIDS
	.align		4
        /*0d64*/ 	.byte	0x04, 0x29
        /*0d66*/ 	.short	(.L_24 - .L_23)


	//   ....[0]....
.L_23:
        /*0d68*/ 	.word	0xffffffff


	//   ....[1]....
        /*0d6c*/ 	.word	0xffffffff


	//   ....[2]....
        /*0d70*/ 	.word	0xffffffff


	//   ....[3]....
        /*0d74*/ 	.word	0xffffffff


	//----- nvinfo : EIATTR_COOP_GROUP_INSTR_OFFSETS
	.align		4
.L_24:
        /*0d78*/ 	.byte	0x04, 0x28
        /*0d7a*/ 	.short	(.L_26 - .L_25)


	//   ....[0]....
.L_25:
        /*0d7c*/ 	.word	0x00000060


	//   ....[1]....
        /*0d80*/ 	.word	0x00000090


	//   ....[2]....
        /*0d84*/ 	.word	0x00000190


	//   ....[3]....
        /*0d88*/ 	.word	0x000007b0


	//----- nvinfo : EIATTR_MBARRIER_INSTR_OFFSETS
	.align		4
.L_26:
        /*0d8c*/ 	.byte	0x04, 0x39
        /*0d8e*/ 	.short	(.L_28 - .L_27)


	//   ....[0]....
.L_27:
        /*0d90*/ 	.word	0x00000350
        /*0d94*/ 	.word	0x000000ff
        /*0d98*/ 	.word	0x00036000
        /*0d9c*/ 	.short	0x0100
        /*0d9e*/ 	.byte	0x07
	.zero		1


	//   ....[1]....
        /*0da0*/ 	.word	0x00000360
        /*0da4*/ 	.word	0x000000ff
        /*0da8*/ 	.word	0x00036048
        /*0dac*/ 	.short	0x0100
        /*0dae*/ 	.byte	0x07
	.zero		1


	//   ....[2]....
        /*0db0*/ 	.word	0x00000370
        /*0db4*/ 	.word	0x000000ff
        /*0db8*/ 	.word	0x00036008
        /*0dbc*/ 	.short	0x0100
        /*0dbe*/ 	.byte	0x07
	.zero		1


	//   ....[3]....
        /*0dc0*/ 	.word	0x00000380
        /*0dc4*/ 	.word	0x000000ff
        /*0dc8*/ 	.word	0x00036050
        /*0dcc*/ 	.short	0x0100
        /*0dce*/ 	.byte	0x07
	.zero		1


	//   ....[4]....
        /*0dd0*/ 	.word	0x00000390
        /*0dd4*/ 	.word	0x000000ff
        /*0dd8*/ 	.word	0x00036010
        /*0ddc*/ 	.short	0x0100
        /*0dde*/ 	.byte	0x07
	.zero		1


	//   ....[5]....
        /*0de0*/ 	.word	0x000003a0
        /*0de4*/ 	.word	0x000000ff
        /*0de8*/ 	.word	0x00036058
        /*0dec*/ 	.short	0x0100
        /*0dee*/ 	.byte	0x07
	.zero		1


	//   ....[6]....
        /*0df0*/ 	.word	0x000003b0
        /*0df4*/ 	.word	0x000000ff
        /*0df8*/ 	.word	0x00036018
        /*0dfc*/ 	.short	0x0100
        /*0dfe*/ 	.byte	0x07
	.zero		1


	//   ....[7]....
        /*0e00*/ 	.word	0x000003c0
        /*0e04*/ 	.word	0x000000ff
        /*0e08*/ 	.word	0x00036060
        /*0e0c*/ 	.short	0x0100
        /*0e0e*/ 	.byte	0x07
	.zero		1


	//   ....[8]....
        /*0e10*/ 	.word	0x000003d0
        /*0e14*/ 	.word	0x000000ff
        /*0e18*/ 	.word	0x00036020
        /*0e1c*/ 	.short	0x0100
        /*0e1e*/ 	.byte	0x07
	.zero		1


	//   ....[9]....
        /*0e20*/ 	.word	0x000003e0
        /*0e24*/ 	.word	0x000000ff
        /*0e28*/ 	.word	0x00036068
        /*0e2c*/ 	.short	0x0100
        /*0e2e*/ 	.byte	0x07
	.zero		1


	//   ....[10]....
        /*0e30*/ 	.word	0x000003f0
        /*0e34*/ 	.word	0x000000ff
        /*0e38*/ 	.word	0x00036028
        /*0e3c*/ 	.short	0x0100
        /*0e3e*/ 	.byte	0x07
	.zero		1


	//   ....[11]....
        /*0e40*/ 	.word	0x00000400
        /*0e44*/ 	.word	0x000000ff
        /*0e48*/ 	.word	0x00036070
        /*0e4c*/ 	.short	0x0100
        /*0e4e*/ 	.byte	0x07
	.zero		1


	//   ....[12]....
        /*0e50*/ 	.word	0x00000410
        /*0e54*/ 	.word	0x000000ff
        /*0e58*/ 	.word	0x00036030
        /*0e5c*/ 	.short	0x0100
        /*0e5e*/ 	.byte	0x07
	.zero		1


	//   ....[13]....
        /*0e60*/ 	.word	0x00000420
        /*0e64*/ 	.word	0x000000ff
        /*0e68*/ 	.word	0x00036078
        /*0e6c*/ 	.short	0x0100
        /*0e6e*/ 	.byte	0x07
	.zero		1


	//   ....[14]....
        /*0e70*/ 	.word	0x00000430
        /*0e74*/ 	.word	0x000000ff
        /*0e78*/ 	.word	0x00036038
        /*0e7c*/ 	.short	0x0100
        /*0e7e*/ 	.byte	0x07
	.zero		1


	//   ....[15]....
        /*0e80*/ 	.word	0x00000440
        /*0e84*/ 	.word	0x000000ff
        /*0e88*/ 	.word	0x00036080
        /*0e8c*/ 	.short	0x0100
        /*0e8e*/ 	.byte	0x07
	.zero		1


	//   ....[16]....
        /*0e90*/ 	.word	0x00000450
        /*0e94*/ 	.word	0x000000ff
        /*0e98*/ 	.word	0x00036040
        /*0e9c*/ 	.short	0x0100
        /*0e9e*/ 	.byte	0x07
	.zero		1


	//   ....[17]....
        /*0ea0*/ 	.word	0x00000460
        /*0ea4*/ 	.word	0x000000ff
        /*0ea8*/ 	.word	0x00036088
        /*0eac*/ 	.short	0x0100
        /*0eae*/ 	.byte	0x07
	.zero		1


	//   ....[18]....
        /*0eb0*/ 	.word	0x00001aa0
        /*0eb4*/ 	.word	0x00000003
        /*0eb8*/ 	.word	0x00036000
        /*0ebc*/ 	.short	0x010a
        /*0ebe*/ 	.byte	0x3f
	.zero		1


	//   ....[19]....
        /*0ec0*/ 	.word	0x00002b20
        /*0ec4*/ 	.word	0x00000000
        /*0ec8*/ 	.word	0x00036000
        /*0ecc*/ 	.short	0x010a
        /*0ece*/ 	.byte	0x3f
	.zero		1


	//   ....[20]....
        /*0ed0*/ 	.word	0x00003f60
        /*0ed4*/ 	.word	0x00000000
        /*0ed8*/ 	.word	0x00000000
        /*0edc*/ 	.short	0x0101
        /*0ede*/ 	.byte	0x3f
	.zero		1


	//   ....[21]....
        /*0ee0*/ 	.word	0x00004190
        /*0ee4*/ 	.word	0x00000006
        /*0ee8*/ 	.word	0x00000000
        /*0eec*/ 	.short	0x0101
        /*0eee*/ 	.byte	0x3f
	.zero		1


	//   ....[22]....
        /*0ef0*/ 	.word	0x00017040
        /*0ef4*/ 	.word	0x0000000a
        /*0ef8*/ 	.word	0x00036048
        /*0efc*/ 	.short	0x010a
        /*0efe*/ 	.byte	0x3f
	.zero		1


	//   ....[23]....
        /*0f00*/ 	.word	0x000178a0
        /*0f04*/ 	.word	0x00000003
        /*0f08*/ 	.word	0x00000000
        /*0f0c*/ 	.short	0x010a
        /*0f0e*/ 	.byte	0x3f
	.zero		1


	//   ....[24]....
        /*0f10*/ 	.word	0x00017960
        /*0f14*/ 	.word	0x00000003
        /*0f18*/ 	.word	0x00000000
        /*0f1c*/ 	.short	0x010a
        /*0f1e*/ 	.byte	0x3f
	.zero		1


	//   ....[25]....
        /*0f20*/ 	.word	0x00017a20
        /*0f24*/ 	.word	0x00000003
        /*0f28*/ 	.word	0x00000000
        /*0f2c*/ 	.short	0x010a
        /*0f2e*/ 	.byte	0x3f
	.zero		1


	//   ....[26]....
        /*0f30*/ 	.word	0x00017ae0
        /*0f34*/ 	.word	0x00000003
        /*0f38*/ 	.word	0x00000000
        /*0f3c*/ 	.short	0x010a
        /*0f3e*/ 	.byte	0x3f
	.zero		1


	//   ....[27]....
        /*0f40*/ 	.word	0x00017ba0
        /*0f44*/ 	.word	0x00000003
        /*0f48*/ 	.word	0x00000000
        /*0f4c*/ 	.short	0x010a
        /*0f4e*/ 	.byte	0x3f
	.zero		1


	//   ....[28]....
        /*0f50*/ 	.word	0x00017c60
        /*0f54*/ 	.word	0x00000003
        /*0f58*/ 	.word	0x00000000
        /*0f5c*/ 	.short	0x010a
        /*0f5e*/ 	.byte	0x3f
	.zero		1


	//   ....[29]....
        /*0f60*/ 	.word	0x00017d20
        /*0f64*/ 	.word	0x00000003
        /*0f68*/ 	.word	0x00000000
        /*0f6c*/ 	.short	0x010a
        /*0f6e*/ 	.byte	0x3f
	.zero		1


	//   ....[30]....
        /*0f70*/ 	.word	0x00017de0
        /*0f74*/ 	.word	0x00000003
        /*0f78*/ 	.word	0x00000000
        /*0f7c*/ 	.short	0x010a
        /*0f7e*/ 	.byte	0x3f
	.zero		1


	//   ....[31]....
        /*0f80*/ 	.word	0x00017ea0
        /*0f84*/ 	.word	0x00000003
        /*0f88*/ 	.word	0x00000000
        /*0f8c*/ 	.short	0x010a
        /*0f8e*/ 	.byte	0x3f
	.zero		1


	//----- nvinfo : EIATTR_NUM_MBARRIERS
	.align		4
.L_28:
        /*0f90*/ 	.byte	0x03, 0x38
        /*0f92*/ 	.short	0x0012


	//----- nvinfo : EIATTR_EXIT_INSTR_OFFSETS
	.align		4
        /*0f94*/ 	.byte	0x04, 0x1c
        /*0f96*/ 	.short	(.L_30 - .L_29)


	//   ....[0]....
.L_29:
        /*0f98*/ 	.word	0x00000fb0


	//   ....[1]....
        /*0f9c*/ 	.word	0x000044a0


	//   ....[2]....
        /*0fa0*/ 	.word	0x00004530


	//   ....[3]....
        /*0fa4*/ 	.word	0x00011470


	//   ....[4]....
        /*0fa8*/ 	.word	0x000114b0


	//   ....[5]....
        /*0fac*/ 	.word	0x00016da0


	//   ....[6]....
        /*0fb0*/ 	.word	0x00016dd0


	//   ....[7]....
        /*0fb4*/ 	.word	0x00016df0


	//   ....[8]....
        /*0fb8*/ 	.word	0x000177a0


	//   ....[9]....
        /*0fbc*/ 	.word	0x00017ed0


	//----- nvinfo : EIATTR_MAX_THREADS
	.align		4
.L_30:
        /*0fc0*/ 	.byte	0x04, 0x05
        /*0fc2*/ 	.short	(.L_32 - .L_31)
.L_31:
        /*0fc4*/ 	.word	0x00000100
        /*0fc8*/ 	.word	0x00000001
        /*0fcc*/ 	.word	0x00000001


	//----- nvinfo : EIATTR_CRS_STACK_SIZE
	.align		4
.L_32:
        /*0fd0*/ 	.byte	0x04, 0x1e
        /*0fd2*/ 	.short	(.L_34 - .L_33)
.L_33:
        /*0fd4*/ 	.word	0x00000000


	//----- nvinfo : EIATTR_CBANK_PARAM_SIZE
	.align		4
.L_34:
        /*0fd8*/ 	.byte	0x03, 0x19
        /*0fda*/ 	.short	0x03f0


	//----- nvinfo : EIATTR_PARAM_CBANK
	.align		4
        /*0fdc*/ 	.byte	0x04, 0x0a
        /*0fde*/ 	.short	(.L_36 - .L_35)
	.align		4
.L_35:
        /*0fe0*/ 	.word	index@(.nv.constant0._ZN7cutlass13device_kernelINS_4conv6kernel13ConvUniversalINS1_16ConvProblemShapeILNS1_8OperatorE2ELi2EEENS1_10collective14CollectiveConvINS1_46MainloopSm90TmaGmmaWarpSpecializedImplicitGemmILS5_2ELi9ELi2EN4cute5tupleIJNSA_1CILi2EEENSC_ILi1EEESE_EEENS1_36KernelImplicitTmaWarpSpecializedSm90ELi1EEENSB_IJNSC_ILi256EEENSB_IJNSC_ILi128EEEEEENSB_IJNSC_ILi32EEEEEEEEENS_10bfloat16_tESO_NSA_8TiledMMAINSA_8MMA_AtomIJNSA_4SM904GMMA28MMA_64x128x16_F32BF16BF16_SSILNSS_5MajorE1ELSU_1ELNSS_7ScaleInE1ELSV_1EEEEEENSA_6LayoutINSB_IJSE_SE_SE_EEENSB_IJNSC_ILi0EEES10_S10_EEEEENSB_IJNSA_10UnderscoreES13_S13_EEEEENS7_6detail26Sm90ImplicitGemmTileTraitsINSA_13SM90_TMA_LOADENSA_14ComposedLayoutINSA_7SwizzleILi3ELi4ELi3EEENSA_18smem_ptr_flag_bitsILi16EEENSY_INSB_IJNSB_IJNSC_ILi64EEENSC_ILi4EEEEEENSB_IJNSC_ILi8EEES1F_EEENSB_IJSE_NSC_ILi9EEEEEEEEENSB_IJNSB_IJSE_NSC_ILi2048EEEEEENSB_IJS1E_NSC_ILi512EEEEEENSB_IJS10_NSC_ILi8192EEEEEEEEEEEEEvEENS17_INSA_30SM90_TMA_LOAD_IM2COL_MULTICASTENS19_IS1B_S1D_NSY_INSB_IJNSB_IJS1E_SD_EEES1I_S1K_EEENSB_IJS1N_S1P_NSB_IJS10_NSC_ILi4096EEEEEEEEEEEEEvEEEENS_8epilogue10collective6detail29Sm90TmaWarpSpecializedAdapterINS27_15DefaultEpilogueISO_NSB_IJlNSB_IJSE_llEEES10_EEES2C_NS26_6thread17LinearCombinationISO_Li1EffLNS2D_9ScaleType4KindE0ELNS_15FloatRoundStyleE2ESO_EENS_4gemm15EpilogueDefaultEEEEEvvEEEEvNT_6ParamsE)
        /*0fe4*/ 	.short	0x0210
        /*0fe6*/ 	.short	0x03f0


	//----- nvinfo : EIATTR_SW_WAR
	.align		4
.L_36:
        /*0fe8*/ 	.byte	0x04, 0x36
        /*0fea*/ 	.short	(.L_38 - .L_37)
.L_37:
        /*0fec*/ 	.word	0x00000008
.L_38:


//--------------------- .nv.callgraph             --------------------------
	.section	.nv.callgraph,"",@"SHT_CUDA_CALLGRAPH"
	.align	4
	.sectionentsize	8
	.align		4
        /*0000*/ 	.word	0x00000000
	.align		4
        /*0004*/ 	.word	0xffffffff
	.align		4
        /*0008*/ 	.word	0x00000000
	.align		4
        /*000c*/ 	.word	0xfffffffe
	.align		4
        /*0010*/ 	.word	0x00000000
	.align		4
        /*0014*/ 	.word	0xfffffffd
	.align		4
        /*0018*/ 	.word	0x00000000
	.align		4
        /*001c*/ 	.word	0xfffffffc


//--------------------- .nv.constant4             --------------------------
	.section	.nv.constant4,"a",@progbits
	.align	8
	.align		8
.nv.constant4:
        /*0000*/ 	.dword	_ZN39_INTERNAL_83130870_4_k_cu_958b7043_37404cuda3std3__45__cpo5beginE
	.align		8
        /*0008*/ 	.dword	_ZN39_INTERNAL_83130870_4_k_cu_958b7043_37404cuda3std3__45__cpo3endE
	.align		8
        /*0010*/ 	.dword	_ZN39_INTERNAL_83130870_4_k_cu_958b7043_37404cuda3std3__45__cpo6cbeginE
	.align		8
        /*0018*/ 	.dword	_ZN39_INTERNAL_83130870_4_k_cu_958b7043_37404cuda3std3__45__cpo4cendE
	.align		8
        /*0020*/ 	.dword	_ZN39_INTERNAL_83130870_4_k_cu_958b7043_37404cuda3std3__441_GLOBAL__N__83130870_4_k_cu_958b7043_37406ignoreE
	.align		8
        /*0028*/ 	.dword	_ZN39_INTERNAL_83130870_4_k_cu_958b7043_37404cuda3std3__419piecewise_constructE
	.align		8
        /*0030*/ 	.dword	_ZN39_INTERNAL_83130870_4_k_cu_958b7043_37404cuda3std3__48in_placeE
	.align		8
        /*0038*/ 	.dword	_ZN39_INTERNAL_83130870_4_k_cu_958b7043_37404cuda3std6ranges3__45__cpo4swapE
	.align		8
        /*0040*/ 	.dword	_ZN39_INTERNAL_83130870_4_k_cu_958b7043_37404cuda3std6ranges3__45__cpo9iter_moveE
	.align		8
        /*0048*/ 	.dword	_ZN39_INTERNAL_83130870_4_k_cu_958b7043_37404cute7productE
	.align		8
        /*0050*/ 	.dword	_ZN39_INTERNAL_83130870_4_k_cu_958b7043_37404cute1_E


//--------------------- .text._ZN7cutlass13device_kernelINS_4conv6kernel13ConvUniversalINS1_16ConvProblemShapeILNS1_8OperatorE2ELi2EEENS1_10collective14CollectiveConvINS1_46MainloopSm90TmaGmmaWarpSpecializedImplicitGemmILS5_2ELi9ELi2EN4cute5tupleIJNSA_1CILi2EEENSC_ILi1EEESE_EEENS1_36KernelImplicitTmaWarpSpecializedSm90ELi1EEENSB_IJNSC_ILi256EEENSB_IJNSC_ILi128EEEEEENSB_IJNSC_ILi32EEEEEEEEENS_10bfloat16_tESO_NSA_8TiledMMAINSA_8MMA_AtomIJNSA_4SM904GMMA28MMA_64x128x16_F32BF16BF16_SSILNSS_5MajorE1ELSU_1ELNSS_7ScaleInE1ELSV_1EEEEEENSA_6LayoutINSB_IJSE_SE_SE_EEENSB_IJNSC_ILi0EEES10_S10_EEEEENSB_IJNSA_10UnderscoreES13_S13_EEEEENS7_6detail26Sm90ImplicitGemmTileTraitsINSA_13SM90_TMA_LOADENSA_14ComposedLayoutINSA_7SwizzleILi3ELi4ELi3EEENSA_18smem_ptr_flag_bitsILi16EEENSY_INSB_IJNSB_IJNSC_ILi64EEENSC_ILi4EEEEEENSB_IJNSC_ILi8EEES1F_EEENSB_IJSE_NSC_ILi9EEEEEEEEENSB_IJNSB_IJSE_NSC_ILi2048EEEEEENSB_IJS1E_NSC_ILi512EEEEEENSB_IJS10_NSC_ILi8192EEEEEEEEEEEEEvEENS17_INSA_30SM90_TMA_LOAD_IM2COL_MULTICASTENS19_IS1B_S1D_NSY_INSB_IJNSB_IJS1E_SD_EEES1I_S1K_EEENSB_IJS1N_S1P_NSB_IJS10_NSC_ILi4096EEEEEEEEEEEEEvEEEENS_8epilogue10collective6detail29Sm90TmaWarpSpecializedAdapterINS27_15DefaultEpilogueISO_NSB_IJlNSB_IJSE_llEEES10_EEES2C_NS26_6thread17LinearCombinationISO_Li1EffLNS2D_9ScaleType4KindE0ELNS_15FloatRoundStyleE2ESO_EENS_4gemm15EpilogueDefaultEEEEEvvEEEEvNT_6ParamsE --------------------------
	.section	.text._ZN7cutlass13device_kernelINS_4conv6kernel13ConvUniversalINS1_16ConvProblemShapeILNS1_8OperatorE2ELi2EEENS1_10collective14CollectiveConvINS1_46MainloopSm90TmaGmmaWarpSpecializedImplicitGemmILS5_2ELi9ELi2EN4cute5tupleIJNSA_1CILi2EEENSC_ILi1EEESE_EEENS1_36KernelImplicitTmaWarpSpecializedSm90ELi1EEENSB_IJNSC_ILi256EEENSB_IJNSC_ILi128EEEEEENSB_IJNSC_ILi32EEEEEEEEENS_10bfloat16_tESO_NSA_8TiledMMAINSA_8MMA_AtomIJNSA_4SM904GMMA28MMA_64x128x16_F32BF16BF16_SSILNSS_5MajorE1ELSU_1ELNSS_7ScaleInE1ELSV_1EEEEEENSA_6LayoutINSB_IJSE_SE_SE_EEENSB_IJNSC_ILi0EEES10_S10_EEEEENSB_IJNSA_10UnderscoreES13_S13_EEEEENS7_6detail26Sm90ImplicitGemmTileTraitsINSA_13SM90_TMA_LOADENSA_14ComposedLayoutINSA_7SwizzleILi3ELi4ELi3EEENSA_18smem_ptr_flag_bitsILi16EEENSY_INSB_IJNSB_IJNSC_ILi64EEENSC_ILi4EEEEEENSB_IJNSC_ILi8EEES1F_EEENSB_IJSE_NSC_ILi9EEEEEEEEENSB_IJNSB_IJSE_NSC_ILi2048EEEEEENSB_IJS1E_NSC_ILi512EEEEEENSB_IJS10_NSC_ILi8192EEEEEEEEEEEEEvEENS17_INSA_30SM90_TMA_LOAD_IM2COL_MULTICASTENS19_IS1B_S1D_NSY_INSB_IJNSB_IJS1E_SD_EEES1I_S1K_EEENSB_IJS1N_S1P_NSB_IJS10_NSC_ILi4096EEEEEEEEEEEEEvEEEENS_8epilogue10collective6detail29Sm90TmaWarpSpecializedAdapterINS27_15DefaultEpilogueISO_NSB_IJlNSB_IJSE_llEEES10_EEES2C_NS26_6thread17LinearCombinationISO_Li1EffLNS2D_9ScaleType4KindE0ELNS_15FloatRoundStyleE2ESO_EENS_4gemm15EpilogueDefaultEEEEEvvEEEEvNT_6ParamsE,"ax",@progbits
	.align	128
.text._ZN7cutlass13device_kernelINS_4conv6kernel13ConvUniversalINS1_16ConvProblemShapeILNS1_8OperatorE2ELi2EEENS1_10collective14CollectiveConvINS1_46MainloopSm90TmaGmmaWarpSpecializedImplicitGemmILS5_2ELi9ELi2EN4cute5tupleIJNSA_1CILi2EEENSC_ILi1EEESE_EEENS1_36KernelImplicitTmaWarpSpecializedSm90ELi1EEENSB_IJNSC_ILi256EEENSB_IJNSC_ILi128EEEEEENSB_IJNSC_ILi32EEEEEEEEENS_10bfloat16_tESO_NSA_8TiledMMAINSA_8MMA_AtomIJNSA_4SM904GMMA28MMA_64x128x16_F32BF16BF16_SSILNSS_5MajorE1ELSU_1ELNSS_7ScaleInE1ELSV_1EEEEEENSA_6LayoutINSB_IJSE_SE_SE_EEENSB_IJNSC_ILi0EEES10_S10_EEEEENSB_IJNSA_10UnderscoreES13_S13_EEEEENS7_6detail26Sm90ImplicitGemmTileTraitsINSA_13SM90_TMA_LOADENSA_14ComposedLayoutINSA_7SwizzleILi3ELi4ELi3EEENSA_18smem_ptr_flag_bitsILi16EEENSY_INSB_IJNSB_IJNSC_ILi64EEENSC_ILi4EEEEEENSB_IJNSC_ILi8EEES1F_EEENSB_IJSE_NSC_ILi9EEEEEEEEENSB_IJNSB_IJSE_NSC_ILi2048EEEEEENSB_IJS1E_NSC_ILi512EEEEEENSB_IJS10_NSC_ILi8192EEEEEEEEEEEEEvEENS17_INSA_30SM90_TMA_LOAD_IM2COL_MULTICASTENS19_IS1B_S1D_NSY_INSB_IJNSB_IJS1E_SD_EEES1I_S1K_EEENSB_IJS1N_S1P_NSB_IJS10_NSC_ILi4096EEEEEEEEEEEEEvEEEENS_8epilogue10collective6detail29Sm90TmaWarpSpecializedAdapterINS27_15DefaultEpilogueISO_NSB_IJlNSB_IJSE_llEEES10_EEES2C_NS26_6thread17LinearCombinationISO_Li1EffLNS2D_9ScaleType4KindE0ELNS_15FloatRoundStyleE2ESO_EENS_4gemm15EpilogueDefaultEEEEEvvEEEEvNT_6ParamsE:
        .type           _ZN7cutlass13device_kernelINS_4conv6kernel13ConvUniversalINS1_16ConvProblemShapeILNS1_8OperatorE2ELi2EEENS1_10collective14CollectiveConvINS1_46MainloopSm90TmaGmmaWarpSpecializedImplicitGemmILS5_2ELi9ELi2EN4cute5tupleIJNSA_1CILi2EEENSC_ILi1EEESE_EEENS1_36KernelImplicitTmaWarpSpecializedSm90ELi1EEENSB_IJNSC_ILi256EEENSB_IJNSC_ILi128EEEEEENSB_IJNSC_ILi32EEEEEEEEENS_10bfloat16_tESO_NSA_8TiledMMAINSA_8MMA_AtomIJNSA_4SM904GMMA28MMA_64x128x16_F32BF16BF16_SSILNSS_5MajorE1ELSU_1ELNSS_7ScaleInE1ELSV_1EEEEEENSA_6LayoutINSB_IJSE_SE_SE_EEENSB_IJNSC_ILi0EEES10_S10_EEEEENSB_IJNSA_10UnderscoreES13_S13_EEEEENS7_6detail26Sm90ImplicitGemmTileTraitsINSA_13SM90_TMA_LOADENSA_14ComposedLayoutINSA_7SwizzleILi3ELi4ELi3EEENSA_18smem_ptr_flag_bitsILi16EEENSY_INSB_IJNSB_IJNSC_ILi64EEENSC_ILi4EEEEEENSB_IJNSC_ILi8EEES1F_EEENSB_IJSE_NSC_ILi9EEEEEEEEENSB_IJNSB_IJSE_NSC_ILi2048EEEEEENSB_IJS1E_NSC_ILi512EEEEEENSB_IJS10_NSC_ILi8192EEEEEEEEEEEEEvEENS17_INSA_30SM90_TMA_LOAD_IM2COL_MULTICASTENS19_IS1B_S1D_NSY_INSB_IJNSB_IJS1E_SD_EEES1I_S1K_EEENSB_IJS1N_S1P_NSB_IJS10_NSC_ILi4096EEEEEEEEEEEEEvEEEENS_8epilogue10collective6detail29Sm90TmaWarpSpecializedAdapterINS27_15DefaultEpilogueISO_NSB_IJlNSB_IJSE_llEEES10_EEES2C_NS26_6thread17LinearCombinationISO_Li1EffLNS2D_9ScaleType4KindE0ELNS_15FloatRoundStyleE2ESO_EENS_4gemm15EpilogueDefaultEEEEEvvEEEEvNT_6ParamsE,@function
        .size           _ZN7cutlass13device_kernelINS_4conv6kernel13ConvUniversalINS1_16ConvProblemShapeILNS1_8OperatorE2ELi2EEENS1_10collective14CollectiveConvINS1_46MainloopSm90TmaGmmaWarpSpecializedImplicitGemmILS5_2ELi9ELi2EN4cute5tupleIJNSA_1CILi2EEENSC_ILi1EEESE_EEENS1_36KernelImplicitTmaWarpSpecializedSm90ELi1EEENSB_IJNSC_ILi256EEENSB_IJNSC_ILi128EEEEEENSB_IJNSC_ILi32EEEEEEEEENS_10bfloat16_tESO_NSA_8TiledMMAINSA_8MMA_AtomIJNSA_4SM904GMMA28MMA_64x128x16_F32BF16BF16_SSILNSS_5MajorE1ELSU_1ELNSS_7ScaleInE1ELSV_1EEEEEENSA_6LayoutINSB_IJSE_SE_SE_EEENSB_IJNSC_ILi0EEES10_S10_EEEEENSB_IJNSA_10UnderscoreES13_S13_EEEEENS7_6detail26Sm90ImplicitGemmTileTraitsINSA_13SM90_TMA_LOADENSA_14ComposedLayoutINSA_7SwizzleILi3ELi4ELi3EEENSA_18smem_ptr_flag_bitsILi16EEENSY_INSB_IJNSB_IJNSC_ILi64EEENSC_ILi4EEEEEENSB_IJNSC_ILi8EEES1F_EEENSB_IJSE_NSC_ILi9EEEEEEEEENSB_IJNSB_IJSE_NSC_ILi2048EEEEEENSB_IJS1E_NSC_ILi512EEEEEENSB_IJS10_NSC_ILi8192EEEEEEEEEEEEEvEENS17_INSA_30SM90_TMA_LOAD_IM2COL_MULTICASTENS19_IS1B_S1D_NSY_INSB_IJNSB_IJS1E_SD_EEES1I_S1K_EEENSB_IJS1N_S1P_NSB_IJS10_NSC_ILi4096EEEEEEEEEEEEEvEEEENS_8epilogue10collective6detail29Sm90TmaWarpSpecializedAdapterINS27_15DefaultEpilogueISO_NSB_IJlNSB_IJSE_llEEES10_EEES2C_NS26_6thread17LinearCombinationISO_Li1EffLNS2D_9ScaleType4KindE0ELNS_15FloatRoundStyleE2ESO_EENS_4gemm15EpilogueDefaultEEEEEvvEEEEvNT_6ParamsE,(.L_x_547 - _ZN7cutlass13device_kernelINS_4conv6kernel13ConvUniversalINS1_16ConvProblemShapeILNS1_8OperatorE2ELi2EEENS1_10collective14CollectiveConvINS1_46MainloopSm90TmaGmmaWarpSpecializedImplicitGemmILS5_2ELi9ELi2EN4cute5tupleIJNSA_1CILi2EEENSC_ILi1EEESE_EEENS1_36KernelImplicitTmaWarpSpecializedSm90ELi1EEENSB_IJNSC_ILi256EEENSB_IJNSC_ILi128EEEEEENSB_IJNSC_ILi32EEEEEEEEENS_10bfloat16_tESO_NSA_8TiledMMAINSA_8MMA_AtomIJNSA_4SM904GMMA28MMA_64x128x16_F32BF16BF16_SSILNSS_5MajorE1ELSU_1ELNSS_7ScaleInE1ELSV_1EEEEEENSA_6LayoutINSB_IJSE_SE_SE_EEENSB_IJNSC_ILi0EEES10_S10_EEEEENSB_IJNSA_10UnderscoreES13_S13_EEEEENS7_6detail26Sm90ImplicitGemmTileTraitsINSA_13SM90_TMA_LOADENSA_14ComposedLayoutINSA_7SwizzleILi3ELi4ELi3EEENSA_18smem_ptr_flag_bitsILi16EEENSY_INSB_IJNSB_IJNSC_ILi64EEENSC_ILi4EEEEEENSB_IJNSC_ILi8EEES1F_EEENSB_IJSE_NSC_ILi9EEEEEEEEENSB_IJNSB_IJSE_NSC_ILi2048EEEEEENSB_IJS1E_NSC_ILi512EEEEEENSB_IJS10_NSC_ILi8192EEEEEEEEEEEEEvEENS17_INSA_30SM90_TMA_LOAD_IM2COL_MULTICASTENS19_IS1B_S1D_NSY_INSB_IJNSB_IJS1E_SD_EEES1I_S1K_EEENSB_IJS1N_S1P_NSB_IJS10_NSC_ILi4096EEEEEEEEEEEEEvEEEENS_8epilogue10collective6detail29Sm90TmaWarpSpecializedAdapterINS27_15DefaultEpilogueISO_NSB_IJlNSB_IJSE_llEEES10_EEES2C_NS26_6thread17LinearCombinationISO_Li1EffLNS2D_9ScaleType4KindE0ELNS_15FloatRoundStyleE2ESO_EENS_4gemm15EpilogueDefaultEEEEEvvEEEEvNT_6ParamsE)
        .other          _ZN7cutlass13device_kernelINS_4conv6kernel13ConvUniversalINS1_16ConvProblemShapeILNS1_8OperatorE2ELi2EEENS1_10collective14CollectiveConvINS1_46MainloopSm90TmaGmmaWarpSpecializedImplicitGemmILS5_2ELi9ELi2EN4cute5tupleIJNSA_1CILi2EEENSC_ILi1EEESE_EEENS1_36KernelImplicitTmaWarpSpecializedSm90ELi1EEENSB_IJNSC_ILi256EEENSB_IJNSC_ILi128EEEEEENSB_IJNSC_ILi32EEEEEEEEENS_10bfloat16_tESO_NSA_8TiledMMAINSA_8MMA_AtomIJNSA_4SM904GMMA28MMA_64x128x16_F32BF16BF16_SSILNSS_5MajorE1ELSU_1ELNSS_7ScaleInE1ELSV_1EEEEEENSA_6LayoutINSB_IJSE_SE_SE_EEENSB_IJNSC_ILi0EEES10_S10_EEEEENSB_IJNSA_10UnderscoreES13_S13_EEEEENS7_6detail26Sm90ImplicitGemmTileTraitsINSA_13SM90_TMA_LOADENSA_14ComposedLayoutINSA_7SwizzleILi3ELi4ELi3EEENSA_18smem_ptr_flag_bitsILi16EEENSY_INSB_IJNSB_IJNSC_ILi64EEENSC_ILi4EEEEEENSB_IJNSC_ILi8EEES1F_EEENSB_IJSE_NSC_ILi9EEEEEEEEENSB_IJNSB_IJSE_NSC_ILi2048EEEEEENSB_IJS1E_NSC_ILi512EEEEEENSB_IJS10_NSC_ILi8192EEEEEEEEEEEEEvEENS17_INSA_30SM90_TMA_LOAD_IM2COL_MULTICASTENS19_IS1B_S1D_NSY_INSB_IJNSB_IJS1E_SD_EEES1I_S1K_EEENSB_IJS1N_S1P_NSB_IJS10_NSC_ILi4096EEEEEEEEEEEEEvEEEENS_8epilogue10collective6detail29Sm90TmaWarpSpecializedAdapterINS27_15DefaultEpilogueISO_NSB_IJlNSB_IJSE_llEEES10_EEES2C_NS26_6thread17LinearCombinationISO_Li1EffLNS2D_9ScaleType4KindE0ELNS_15FloatRoundStyleE2ESO_EENS_4gemm15EpilogueDefaultEEEEEvvEEEEvNT_6ParamsE,@"STO_CUDA_ENTRY STV_DEFAULT"
_ZN7cutlass13device_kernelINS_4conv6kernel13ConvUniversalINS1_16ConvProblemShapeILNS1_8OperatorE2ELi2EEENS1_10collective14CollectiveConvINS1_46MainloopSm90TmaGmmaWarpSpecializedImplicitGemmILS5_2ELi9ELi2EN4cute5tupleIJNSA_1CILi2EEENSC_ILi1EEESE_EEENS1_36KernelImplicitTmaWarpSpecializedSm90ELi1EEENSB_IJNSC_ILi256EEENSB_IJNSC_ILi128EEEEEENSB_IJNSC_ILi32EEEEEEEEENS_10bfloat16_tESO_NSA_8TiledMMAINSA_8MMA_AtomIJNSA_4SM904GMMA28MMA_64x128x16_F32BF16BF16_SSILNSS_5MajorE1ELSU_1ELNSS_7ScaleInE1ELSV_1EEEEEENSA_6LayoutINSB_IJSE_SE_SE_EEENSB_IJNSC_ILi0EEES10_S10_EEEEENSB_IJNSA_10UnderscoreES13_S13_EEEEENS7_6detail26Sm90ImplicitGemmTileTraitsINSA_13SM90_TMA_LOADENSA_14ComposedLayoutINSA_7SwizzleILi3ELi4ELi3EEENSA_18smem_ptr_flag_bitsILi16EEENSY_INSB_IJNSB_IJNSC_ILi64EEENSC_ILi4EEEEEENSB_IJNSC_ILi8EEES1F_EEENSB_IJSE_NSC_ILi9EEEEEEEEENSB_IJNSB_IJSE_NSC_ILi2048EEEEEENSB_IJS1E_NSC_ILi512EEEEEENSB_IJS10_NSC_ILi8192EEEEEEEEEEEEEvEENS17_INSA_30SM90_TMA_LOAD_IM2COL_MULTICASTENS19_IS1B_S1D_NSY_INSB_IJNSB_IJS1E_SD_EEES1I_S1K_EEENSB_IJS1N_S1P_NSB_IJS10_NSC_ILi4096EEEEEEEEEEEEEvEEEENS_8epilogue10collective6detail29Sm90TmaWarpSpecializedAdapterINS27_15DefaultEpilogueISO_NSB_IJlNSB_IJSE_llEEES10_EEES2C_NS26_6thread17LinearCombinationISO_Li1EffLNS2D_9ScaleType4KindE0ELNS_15FloatRoundStyleE2ESO_EENS_4gemm15EpilogueDefaultEEEEEvvEEEEvNT_6ParamsE:
[----:B------:R-:W0:Y:S01]  /*0000*/  LDC R1, c[0x0][0x28] ;  /* 0x00000a00ff017b82 */ /* 0x000e220000000800 */
[----:B------:R-:W1:Y:S01]  /*0010*/  S2R R9, SR_TID.X ;  /* 0x0000000000097919 */ /* 0x000e620000002100 */
[----:B------:R-:W-:Y:S01]  /*0020*/  ELECT P0, URZ, PT ;  /* 0x00000000003f782f */ /* 0x000fe20003800000 */
[----:B------:R-:W-:Y:S01]  /*0030*/  BSSY B0, `(.L_x_0) ;  /* 0x0000015000007945 */ /* 0x000fe20003800000 */
[----:B0-----:R-:W-:Y:S01]  /*0040*/  VIADD R1, R1, 0xfffffd90 ;  /* 0xfffffd9001017836 */ /* 0x001fe20000000000 */
[----:B-1----:R-:W-:-:S05]  /*0050*/  SHF.R.U32.HI R0, RZ, 0x5, R9 ;  /* 0x00000005ff007819 */ /* 0x002fca0000011609 */
[----:B------:R-:W0:Y:S02]  /*0060*/  SHFL.IDX PT, R2, R0, RZ, 0x1f ;  /* 0x00001fff00027589 */ /* 0x000e2400000e0000 */
[----:B0-----:R-:W-:Y:S02]  /*0070*/  R2UR UR6, R2 ;  /* 0x00000000020672ca */ /* 0x001fe400000e0000 */
[----:B------:R-:W-:-:S06]  /*0080*/  SHF.R.U32.HI R2, RZ, 0x7, R9 ;  /* 0x00000007ff027819 */ /* 0x000fcc0000011609 */
[----:B------:R-:W0:Y:S05]  /*0090*/  SHFL.IDX PT, R2, R2, RZ, 0x1f ;  /* 0x00001fff02027589 */ /* 0x000e2a00000e0000 */
[----:B------:R-:W-:Y:S02]  /*00a0*/  USHF.R.S32.HI UR4, URZ, 0x1f, UR6 ;  /* 0x0000001f3f047899 */ /* 0x000fe40008011406 */
[----:B------:R-:W-:Y:S02]  /*00b0*/  ISETP.NE.OR P0, PT, RZ, UR6, !P0 ;  /* 0x00000006ff007c0c */ /* 0x000fe4000c705670 */
[----:B------:R-:W-:-:S04]  /*00c0*/  ULEA.HI UR4, UR4, UR6, URZ, 0x2 ;  /* 0x0000000604047291 */ /* 0x000fc8000f8f103f */
[----:B------:R-:W-:-:S04]  /*00d0*/  ULOP3.LUT UR4, UR4, 0xfffffffc, URZ, 0xc0, !UPT ;  /* 0xfffffffc04047892 */ /* 0x000fc8000f8ec03f */
[----:B------:R-:W-:-:S03]  /*00e0*/  UIADD3 UR6, UR6, -UR4, URZ ;  /* 0x8000000406067290 */ /* 0x000fc6000fffe03f */
[----:B------:R-:W-:Y:S09]  /*00f0*/  @P0 BRA `(.L_x_1) ;  /* 0x0000000000200947 */ /* 0x000ff20003800000 */
[----:B------:R-:W-:Y:S02]  /*0100*/  ULDC.64 UR4, c[0x0][0x198] ;  /* 0x0000660000047ab9 */ /* 0x000fe40000000a00 */
[----:B------:R-:W-:Y:S02]  /*0110*/  UIADD3 UR8, UP0, UR4, 0xf0, URZ ;  /* 0x000000f004087890 */ /* 0x000fe4000ff1e03f */
[----:B------:R-:W-:Y:S02]  /*0120*/  UIADD3 UR4, UP1, UR4, 0x1f0, URZ ;  /* 0x000001f004047890 */ /* 0x000fe4000ff3e03f */
[----:B------:R-:W-:Y:S02]  /*0130*/  UIADD3.X UR9, URZ, UR5, URZ, UP0, !UPT ;  /* 0x000000053f097290 */ /* 0x000fe400087fe43f */
[----:B------:R-:W-:-:S07]  /*0140*/  UIADD3.X UR5, URZ, UR5, URZ, UP1, !UPT ;  /* 0x000000053f057290 */ /* 0x000fce0008ffe43f */
[----:B------:R1:W-:Y:S02]  /*0150*/  UTMACCTL.PF [UR8] ;  /* 0x00000000080079b9 */ /* 0x0003e40008040000 */
[----:B------:R1:W-:Y:S02]  /*0160*/  UTMACCTL.PF [UR4] ;  /* 0x00000000040079b9 */ /* 0x0003e40008040000 */
[----:B-1----:R-:W-:Y:S01]  /*0170*/  NOP ;  /* 0x0000000000007918 */ /* 0x002fe20000000000 */
.L_x_1:
[----:B------:R-:W-:Y:S05]  /*0180*/  BSYNC B0 ;  /* 0x0000000000007941 */ /* 0x000fea0003800000 */
.L_x_0:
[----:B------:R-:W1:Y:S01]  /*0190*/  SHFL.IDX PT, R0, R0, RZ, 0x1f ;  /* 0x00001fff00007589 */ /* 0x000e6200000e0000 */
[----:B0-----:R-:W-:Y:S02]  /*01a0*/  R2UR UR10, R2 ;  /* 0x00000000020a72ca */ /* 0x001fe400000e0000 */
[----:B------:R-:W-:Y:S01]  /*01b0*/  SHF.R.S32.HI R2, RZ, 0x1f, R9 ;  /* 0x0000001fff027819 */ /* 0x000fe20000011409 */
[----:B------:R-:W0:Y:S03]  /*01c0*/  S2R R4, SR_CTAID.X ;  /* 0x0000000000047919 */ /* 0x000e260000002500 */
[----:B------:R-:W-:-:S04]  /*01d0*/  LEA.HI R2, R2, R9, RZ, 0x7 ;  /* 0x0000000902027211 */ /* 0x000fc800078f38ff */
[----:B------:R-:W-:-:S03]  /*01e0*/  LOP3.LUT R2, R2, 0xffffff80, RZ, 0xc0, !PT ;  /* 0xffffff8002027812 */ /* 0x000fc600078ec0ff */
[----:B------:R-:W-:Y:S02]  /*01f0*/  ULOP3.LUT UP0, URZ, UR10, UR6, URZ, 0xfc, !UPT ;  /* 0x000000060a3f7292 */ /* 0x000fe4000f80fc3f */
[----:B------:R-:W-:Y:S01]  /*0200*/  UISETP.NE.AND UP1, UPT, UR10, 0x1, UPT ;  /* 0x000000010a00788c */ /* 0x000fe2000bf25270 */
[----:B------:R-:W-:Y:S01]  /*0210*/  IMAD.IADD R7, R9, 0x1, -R2 ;  /* 0x0000000109077824 */ /* 0x000fe200078e0a02 */
[----:B------:R-:W-:-:S04]  /*0220*/  USEL UR14, URZ, 0x1, UP0 ;  /* 0x000000013f0e7887 */ /* 0x000fc80008000000 */
[----:B------:R-:W-:Y:S01]  /*0230*/  USEL UR14, UR14, 0x2, UP1 ;  /* 0x000000020e0e7887 */ /* 0x000fe20008800000 */
[----:B-1----:R-:W-:-:S13]  /*0240*/  ISETP.NE.AND P0, PT, R0, RZ, PT ;  /* 0x000000ff0000720c */ /* 0x002fda0003f05270 */
[----:B0-----:R-:W-:Y:S05]  /*0250*/  @P0 BRA `(.L_x_2) ;  /* 0x00000000008c0947 */ /* 0x001fea0003800000 */
[----:B------:R-:W-:Y:S01]  /*0260*/  ELECT P0, URZ, PT ;  /* 0x00000000003f782f */ /* 0x000fe20003800000 */
[----:B------:R-:W-:-:S12]  /*0270*/  BSSY B0, `(.L_x_2) ;  /* 0x0000021000007945 */ /* 0x000fd80003800000 */
[----:B------:R-:W-:Y:S05]  /*0280*/  @!P0 BRA `(.L_x_3) ;  /* 0x00000000007c8947 */ /* 0x000fea0003800000 */
[----:B------:R-:W0:Y:S01]  /*0290*/  S2UR UR7, SR_CgaCtaId ;  /* 0x00000000000779c3 */ /* 0x000e220000008800 */
[----:B------:R-:W-:Y:S01]  /*02a0*/  UMOV UR4, 0x400 ;  /* 0x0000040000047882 */ /* 0x000fe20000000000 */
[----:B------:R-:W-:Y:S01]  /*02b0*/  UMOV UR5, 0x1 ;  /* 0x0000000100057882 */ /* 0x000fe20000000000 */
[----:B------:R-:W-:Y:S02]  /*02c0*/  UMOV UR8, 0x2 ;  /* 0x0000000200087882 */ /* 0x000fe40000000000 */
[----:B------:R-:W-:-:S04]  /*02d0*/  UIADD3 UR8, -UR8, 0x100000, URZ ;  /* 0x0010000008087890 */ /* 0x000fc8000fffe13f */
[----:B------:R-:W-:Y:S02]  /*02e0*/  USHF.L.U32 UR9, UR8, 0xb, URZ ;  /* 0x0000000b08097899 */ /* 0x000fe4000800063f */
[----:B------:R-:W-:Y:S02]  /*02f0*/  USHF.L.U32 UR8, UR8, 0x1, URZ ;  /* 0x0000000108087899 */ /* 0x000fe4000800063f */
[----:B0-----:R-:W-:Y:S02]  /*0300*/  ULEA UR7, UR7, UR4, 0x18 ;  /* 0x0000000407077291 */ /* 0x001fe4000f8ec03f */
[----:B------:R-:W-:-:S04]  /*0310*/  UIADD3 UR4, -UR5, 0x100000, URZ ;  /* 0x0010000005047890 */ /* 0x000fc8000fffe13f */
[----:B------:R-:W-:Y:S02]  /*0320*/  USHF.L.U32 UR5, UR4, 0xb, URZ ;  /* 0x0000000b04057899 */ /* 0x000fe4000800063f */
[----:B------:R-:W-:Y:S01]  /*0330*/  USHF.L.U32 UR4, UR4, 0x1, URZ ;  /* 0x0000000104047899 */ /* 0x000fe2000800063f */
[----:B------:R-:W0:Y:S11]  /*0340*/  FENCE.VIEW.ASYNC.S ;  /* 0x00000000000073c6 */ /* 0x000e360000000000 */
[----:B0-----:R0:W1:Y:S01]  /*0350*/  SYNCS.EXCH.64 URZ, [UR7+0x36000], UR4 ;  /* 0x03600004073f75b2 */ /* 0x0010620008000100 */
[----:B------:R0:W2:Y:S01]  /*0360*/  SYNCS.EXCH.64 URZ, [UR7+0x36048], UR8 ;  /* 0x03604808073f75b2 */ /* 0x0000a20008000100 */
[----:B------:R0:W3:Y:S01]  /*0370*/  SYNCS.EXCH.64 URZ, [UR7+0x36008], UR4 ;  /* 0x03600804073f75b2 */ /* 0x0000e20008000100 */
[----:B------:R0:W4:Y:S01]  /*0380*/  SYNCS.EXCH.64 URZ, [UR7+0x36050], UR8 ;  /* 0x03605008073f75b2 */ /* 0x0001220008000100 */
[----:B------:R0:W0:Y:S01]  /*0390*/  SYNCS.EXCH.64 URZ, [UR7+0x36010], UR4 ;  /* 0x03601004073f75b2 */ /* 0x0000220008000100 */
        /* <DEDUP_REMOVED lines=13> */
[----:B------:R-:W-:Y:S01]  /*0470*/  NOP ;  /* 0x0000000000007918 */ /* 0x000fe20000000000 */
.L_x_3:
[----:B0-----:R-:W-:Y:S05]  /*0480*/  BSYNC B0 ;  /* 0x0000000000007941 */ /* 0x001fea0003800000 */
.L_x_2:
[----:B------:R-:W0:Y:S01]  /*0490*/  S2UR UR22, SR_CTAID.Y ;  /* 0x00000000001679c3 */ /* 0x000e220000002600 */
[----:B------:R-:W-:Y:S01]  /*04a0*/  SHF.R.S32.HI R8, RZ, 0x1f, R7 ;  /* 0x0000001fff087819 */ /* 0x000fe20000011407 */
[----:B------:R-:W-:Y:S01]  /*04b0*/  ULDC UR4, c[0x0][0x150] ;  /* 0x0000540000047ab9 */ /* 0x000fe20000000800 */
[----:B------:R-:W-:Y:S01]  /*04c0*/  SHF.R.S32.HI R5, RZ, 0x1f, R0 ;  /* 0x0000001fff057819 */ /* 0x000fe20000011400 */
[----:B------:R-:W-:Y:S01]  /*04d0*/  NOP ;  /* 0x0000000000007918 */ /* 0x000fe20000000000 */
[----:B------:R-:W-:Y:S01]  /*04e0*/  LEA.HI R2, R8, R7, RZ, 0x3 ;  /* 0x0000000708027211 */ /* 0x000fe200078f18ff */
[----:B------:R-:W-:Y:S01]  /*04f0*/  NOP ;  /* 0x0000000000007918 */ /* 0x000fe20000000000 */
[----:B------:R-:W-:Y:S01]  /*0500*/  I2FP.F32.U32 R6, R4 ;  /* 0x0000000400067245 */ /* 0x000fe20000201000 */
[----:B------:R-:W5:Y:S01]  /*0510*/  LDC R11, c[0x0][0x140] ;  /* 0x00005000ff0b7b82 */ /* 0x000f620000000800 */
[--C-:B------:R-:W-:Y:S02]  /*0520*/  SHF.R.S32.HI R3, RZ, 0x3, R2.reuse ;  /* 0x00000003ff037819 */ /* 0x100fe40000011402 */
[----:B------:R-:W-:Y:S01]  /*0530*/  SHF.R.S32.HI R2, RZ, 0x1f, R2 ;  /* 0x0000001fff027819 */ /* 0x000fe20000011402 */
[----:B------:R-:W-:Y:S01]  /*0540*/  FMUL R6, R6, UR4 ;  /* 0x0000000406067c20 */ /* 0x000fe20008400000 */
[----:B------:R-:W-:Y:S01]  /*0550*/  LEA.HI R5, R5, R0, RZ, 0x2 ;  /* 0x0000000005057211 */ /* 0x000fe200078f10ff */
[----:B------:R-:W-:Y:S01]  /*0560*/  ULDC UR4, c[0x0][0x154] ;  /* 0x0000550000047ab9 */ /* 0x000fe20000000800 */
[----:B------:R-:W-:-:S02]  /*0570*/  LEA.HI R2, R2, R3, RZ, 0x2 ;  /* 0x0000000302027211 */ /* 0x000fc400078f10ff */
[----:B------:R-:W-:Y:S01]  /*0580*/  LOP3.LUT R5, R5, 0x3ffffffc, RZ, 0xc0, !PT ;  /* 0x3ffffffc05057812 */ /* 0x000fe200078ec0ff */
[----:B------:R-:W1:Y:S01]  /*0590*/  F2I.U32.TRUNC.NTZ R6, R6 ;  /* 0x0000000600067305 */ /* 0x000e62000020f000 */
[----:B------:R-:W-:Y:S02]  /*05a0*/  LOP3.LUT R2, R2, 0xfffffffc, RZ, 0xc0, !PT ;  /* 0xfffffffc02027812 */ /* 0x000fe400078ec0ff */
[----:B------:R-:W-:Y:S01]  /*05b0*/  LOP3.LUT P0, RZ, R7, 0x7, RZ, 0xc0, !PT ;  /* 0x0000000707ff7812 */ /* 0x000fe2000780c0ff */
[----:B------:R-:W-:Y:S01]  /*05c0*/  IMAD.IADD R5, R0, 0x1, -R5 ;  /* 0x0000000100057824 */ /* 0x000fe200078e0a05 */
[----:B0-----:R-:W-:Y:S01]  /*05d0*/  I2FP.F32.U32 R10, UR22 ;  /* 0x00000016000a7c45 */ /* 0x001fe20008201000 */
[----:B------:R-:W-:-:S04]  /*05e0*/  IMAD.IADD R2, R3, 0x1, -R2 ;  /* 0x0000000103027824 */ /* 0x000fc800078e0a02 */
[----:B------:R-:W-:Y:S01]  /*05f0*/  FMUL R10, R10, UR4 ;  /* 0x000000040a0a7c20 */ /* 0x000fe20008400000 */
[----:B------:R-:W-:Y:S01]  /*0600*/  IMAD R2, R5, 0x4, R2 ;  /* 0x0000000405027824 */ /* 0x000fe200078e0202 */
[----:B------:R-:W-:Y:S01]  /*0610*/  ULDC UR4, c[0x0][0x144] ;  /* 0x0000510000047ab9 */ /* 0x000fe20000000800 */
[----:B-----5:R-:W-:Y:S01]  /*0620*/  ISETP.EQ.U32.AND P1, PT, R11, 0x1, PT ;  /* 0x000000010b00780c */ /* 0x020fe20003f22070 */
[----:B-1----:R-:W-:Y:S02]  /*0630*/  IMAD.MOV R5, RZ, RZ, -R6 ;  /* 0x000000ffff057224 */ /* 0x002fe400078e0a06 */
[----:B------:R-:W0:Y:S01]  /*0640*/  F2I.U32.TRUNC.NTZ R10, R10 ;  /* 0x0000000a000a7305 */ /* 0x000e22000020f000 */
[----:B------:R-:W-:-:S04]  /*0650*/  LEA.HI R0, R2, R2, RZ, 0x1 ;  /* 0x0000000202007211 */ /* 0x000fc800078f08ff */
[----:B------:R-:W-:Y:S01]  /*0660*/  LOP3.LUT R3, R0, 0xfffffffe, RZ, 0xc0, !PT ;  /* 0xfffffffe00037812 */ /* 0x000fe200078ec0ff */
[----:B------:R-:W-:Y:S02]  /*0670*/  IMAD R0, R5, UR4, R4 ;  /* 0x0000000405007c24 */ /* 0x000fe4000f8e0204 */
[----:B------:R-:W-:Y:S02]  /*0680*/  IMAD.MOV.U32 R5, RZ, RZ, 0x1 ;  /* 0x00000001ff057424 */ /* 0x000fe400078e00ff */
[----:B------:R-:W-:Y:S01]  /*0690*/  IMAD.IADD R3, R2, 0x1, -R3 ;  /* 0x0000000102037824 */ /* 0x000fe200078e0a03 */
[----:B0-----:R-:W-:-:S04]  /*06a0*/  R2UR UR4, R10 ;  /* 0x000000000a0472ca */ /* 0x001fc800000e0000 */
[----:B------:R-:W-:Y:S01]  /*06b0*/  ISETP.NE.AND P2, PT, R3, R0, PT ;  /* 0x000000000300720c */ /* 0x000fe20003f45270 */
[----:B------:R-:W-:-:S05]  /*06c0*/  IMAD.SHL.U32 R3, R2, 0x4, RZ ;  /* 0x0000000402037824 */ /* 0x000fca00078e00ff */
[----:B------:R-:W-:-:S04]  /*06d0*/  LOP3.LUT R6, R2, 0xc, R3, 0x78, !PT ;  /* 0x0000000c02067812 */ /* 0x000fc800078e7803 */
[C---:B------:R-:W-:Y:S01]  /*06e0*/  ISETP.LT.U32.AND P0, PT, R6.reuse, 0x2, !P0 ;  /* 0x000000020600780c */ /* 0x040fe20004701070 */
[----:B------:R-:W-:Y:S02]  /*06f0*/  UIADD3 UR5, -UR4, URZ, URZ ;  /* 0x0000003f04057290 */ /* 0x000fe4000fffe13f */
[----:B------:R-:W-:Y:S01]  /*0700*/  @P2 LEA.HI R0, R6, R6, RZ, 0x1 ;  /* 0x0000000606002211 */ /* 0x000fe200078f08ff */
[----:B------:R-:W-:Y:S02]  /*0710*/  ULDC UR4, c[0x0][0x148] ;  /* 0x0000520000047ab9 */ /* 0x000fe40000000800 */
[----:B------:R-:W-:Y:S01]  /*0720*/  UIMAD UR4, UR4, UR5, UR22 ;  /* 0x00000005040472a4 */ /* 0x000fe2000f8e0216 */
[----:B------:R-:W-:-:S05]  /*0730*/  @P2 SHF.R.S32.HI R0, RZ, 0x1, R0 ;  /* 0x00000001ff002819 */ /* 0x000fca0000011400 */
[----:B------:R-:W-:Y:S02]  /*0740*/  @P2 ISETP.NE.AND P3, PT, R0, UR4, PT ;  /* 0x0000000400002c0c */ /* 0x000fe4000bf65270 */
[----:B------:R-:W-:Y:S02]  /*0750*/  SEL R0, RZ, 0x1, !P0 ;  /* 0x00000001ff007807 */ /* 0x000fe40004000000 */
[----:B------:R-:W-:-:S04]  /*0760*/  @P2 SEL R5, RZ, 0x1, P3 ;  /* 0x00000001ff052807 */ /* 0x000fc80001800000 */
[----:B------:R-:W-:Y:S01]  /*0770*/  LOP3.LUT R5, R5, R0, RZ, 0xc0, !PT ;  /* 0x0000000005057212 */ /* 0x000fe200078ec0ff */
[----:B------:R-:W-:Y:S06]  /*0780*/  @!P1 BRA `(.L_x_4) ;  /* 0x0000000000089947 */ /* 0x000fec0003800000 */
[----:B--234-:R-:W-:Y:S01]  /*0790*/  UCGABAR_ARV ;  /* 0x00000000000079c7 */ /* 0x01cfe20008000000 */
[----:B------:R-:W-:Y:S05]  /*07a0*/  BRA `(.L_x_5) ;  /* 0x0000000000047947 */ /* 0x000fea0003800000 */
.L_x_4:
[----:B--234-:R-:W-:Y:S01]  /*07b0*/  NOP ;  /* 0x0000000000007918 */ /* 0x01cfe20000000000 */
.L_x_5:
[----:B------:R-:W-:Y:S01]  /*07c0*/  ULDC.64 UR4, c[0x0][0x598] ;  /* 0x0001660000047ab9 */ /* 0x000fe20000000a00 */
[----:B------:R-:W-:Y:S01]  /*07d0*/  ULDC.64 UR12, c[0x0][0x208] ;  /* 0x00008200000c7ab9 */ /* 0x000fe20000000a00 */
[----:B------:R-:W-:-:S04]  /*07e0*/  ISETP.NE.U32.AND P0, PT, RZ, UR4, PT ;  /* 0x00000004ff007c0c */ /* 0x000fc8000bf05070 */
[----:B------:R-:W-:-:S13]  /*07f0*/  ISETP.NE.AND.EX P0, PT, RZ, UR5, PT, P0 ;  /* 0x00000005ff007c0c */ /* 0x000fda000bf05300 */
[----:B------:R-:W-:Y:S05]  /*0800*/  @!P0 BRA `(.L_x_6) ;  /* 0x0000000000208947 */ /* 0x000fea0003800000 */
[----:B------:R-:W0:Y:S02]  /*0810*/  LDC.64 R2, c[0x0][0x598] ;  /* 0x00016600ff027b82 */ /* 0x000e240000000a00 */
[----:B0-----:R-:W2:Y:S02]  /*0820*/  LDG.E.64 R2, desc[UR12][R2.64] ;  /* 0x0000000c02027981 */ /* 0x001ea4000c1e1b00 */
[----:B--2---:R-:W-:-:S04]  /*0830*/  ISETP.NE.U32.AND P0, PT, R2, RZ, PT ;  /* 0x000000ff0200720c */ /* 0x004fc80003f05070 */
[----:B------:R-:W-:-:S13]  /*0840*/  ISETP.NE.AND.EX P0, PT, R3, RZ, PT, P0 ;  /* 0x000000ff0300720c */ /* 0x000fda0003f05300 */
[----:B------:R-:W-:Y:S05]  /*0850*/  @!P0 BRA `(.L_x_6) ;  /* 0x00000000000c8947 */ /* 0x000fea0003800000 */
[----:B------:R-:W2:Y:S02]  /*0860*/  LD.E R2, desc[UR12][R2.64] ;  /* 0x0000000c02027980 */ /* 0x000ea4000c101900 */
[----:B--2---:R-:W-:Y:S01]  /*0870*/  R2UR UR16, R2 ;  /* 0x00000000021072ca */ /* 0x004fe200000e0000 */
[----:B------:R-:W-:-:S14]  /*0880*/  BRA `(.L_x_7) ;  /* 0x0000000000247947 */ /* 0x000fdc0003800000 */
.L_x_6:
[----:B------:R-:W-:Y:S02]  /*0890*/  ULDC.64 UR4, c[0x0][0x588] ;  /* 0x0001620000047ab9 */ /* 0x000fe40000000a00 */
[----:B------:R-:W-:-:S04]  /*08a0*/  ISETP.NE.U32.AND P0, PT, RZ, UR4, PT ;  /* 0x00000004ff007c0c */ /* 0x000fc8000bf05070 */
[----:B------:R-:W-:-:S13]  /*08b0*/  ISETP.NE.AND.EX P0, PT, RZ, UR5, PT, P0 ;  /* 0x00000005ff007c0c */ /* 0x000fda000bf05300 */
[----:B------:R-:W-:Y:S05]  /*08c0*/  @!P0 BRA `(.L_x_8) ;  /* 0x0000000000108947 */ /* 0x000fea0003800000 */
[----:B------:R-:W0:Y:S02]  /*08d0*/  LDC.64 R2, c[0x0][0x588] ;  /* 0x00016200ff027b82 */ /* 0x000e240000000a00 */
[----:B0-----:R-:W2:Y:S02]  /*08e0*/  LDG.E R2, desc[UR12][R2.64] ;  /* 0x0000000c02027981 */ /* 0x001ea4000c1e1900 */
[----:B--2---:R-:W-:Y:S01]  /*08f0*/  R2UR UR16, R2 ;  /* 0x00000000021072ca */ /* 0x004fe200000e0000 */
[----:B------:R-:W-:-:S14]  /*0900*/  BRA `(.L_x_7) ;  /* 0x0000000000047947 */ /* 0x000fdc0003800000 */
.L_x_8:
[----:B------:R-:W-:-:S05]  /*0910*/  ULDC UR16, c[0x0][0x580] ;  /* 0x0001600000107ab9 */ /* 0x000fca0000000800 */
.L_x_7:
[----:B------:R-:W-:Y:S02]  /*0920*/  ULDC.64 UR4, c[0x0][0x5a0] ;  /* 0x0001680000047ab9 */ /* 0x000fe40000000a00 */
        /* <DEDUP_REMOVED lines=11> */
.L_x_9:
        /* <DEDUP_REMOVED lines=8> */
.L_x_11:
[----:B------:R-:W-:-:S05]  /*0a60*/  ULDC UR17, c[0x0][0x584] ;  /* 0x0001610000117ab9 */ /* 0x000fca0000000800 */
.L_x_10:
[----:B------:R-:W-:Y:S01]  /*0a70*/  ULDC UR4, c[0x0][0x4c0] ;  /* 0x0001300000047ab9 */ /* 0x000fe20000000800 */
[----:B------:R-:W0:Y:S01]  /*0a80*/  S2R R10, SR_CTAID.Y ;  /* 0x00000000000a7919 */ /* 0x000e220000002600 */
[----:B------:R-:W-:Y:S01]  /*0a90*/  UIADD3 UR4, UR4, 0x7f, URZ ;  /* 0x0000007f04047890 */ /* 0x000fe2000fffe03f */
[----:B------:R-:W-:-:S03]  /*0aa0*/  ULDC UR23, c[0x0][0x4c4] ;  /* 0x0001310000177ab9 */ /* 0x000fc60000000800 */
[----:B------:R-:W-:Y:S01]  /*0ab0*/  USHF.R.S32.HI UR5, URZ, 0x1f, UR4 ;  /* 0x0000001f3f057899 */ /* 0x000fe20008011404 */
[----:B------:R-:W-:-:S03]  /*0ac0*/  IMAD.U32 R11, RZ, RZ, UR23 ;  /* 0x00000017ff0b7e24 */ /* 0x000fc6000f8e00ff */
[----:B------:R-:W-:Y:S02]  /*0ad0*/  ULEA.HI UR5, UR5, UR4, URZ, 0x7 ;  /* 0x0000000405057291 */ /* 0x000fe4000f8f383f */
[----:B------:R-:W-:Y:S01]  /*0ae0*/  IABS R11, R11 ;  /* 0x0000000b000b7213 */ /* 0x000fe20000000000 */
[----:B------:R-:W-:Y:S01]  /*0af0*/  UMOV UR4, URZ ;  /* 0x0000003f00047c82 */ /* 0x000fe20008000000 */
[----:B------:R-:W-:Y:S02]  /*0b00*/  USHF.R.S32.HI UR7, URZ, 0x7, UR5 ;  /* 0x000000073f077899 */ /* 0x000fe40008011405 */
[----:B------:R-:W-:-:S04]  /*0b10*/  R2UR UR15, R11 ;  /* 0x000000000b0f72ca */ /* 0x000fc800000e0000 */
[----:B------:R-:W-:-:S05]  /*0b20*/  IMAD.U32 R3, RZ, RZ, UR7 ;  /* 0x00000007ff037e24 */ /* 0x000fca000f8e00ff */
[-C--:B------:R-:W-:Y:S02]  /*0b30*/  IABS R0, R3.reuse ;  /* 0x0000000300007213 */ /* 0x080fe40000000000 */
[----:B------:R-:W-:Y:S02]  /*0b40*/  IABS R3, R3 ;  /* 0x0000000300037213 */ /* 0x000fe40000000000 */
[----:B------:R-:W-:-:S13]  /*0b50*/  R2UR UR11, R0 ;  /* 0x00000000000b72ca */ /* 0x000fda00000e0000 */
[----:B------:R-:W1:Y:S08]  /*0b60*/  I2F.RP R0, UR11 ;  /* 0x0000000b00007d06 */ /* 0x000e700008209400 */
[----:B-1----:R-:W1:Y:S02]  /*0b70*/  MUFU.RCP R0, R0 ;  /* 0x0000000000007308 */ /* 0x002e640000001000 */
[----:B-1----:R-:W-:Y:S01]  /*0b80*/  VIADD R2, R0, 0xffffffe ;  /* 0x0ffffffe00027836 */ /* 0x002fe20000000000 */
[----:B0-----:R-:W-:-:S04]  /*0b90*/  IABS R0, R10 ;  /* 0x0000000a00007213 */ /* 0x001fc80000000000 */
[----:B------:R-:W-:Y:S01]  /*0ba0*/  R2UR UR9, R0 ;  /* 0x00000000000972ca */ /* 0x000fe200000e0000 */
[----:B------:R-:W0:Y:S08]  /*0bb0*/  F2I.FTZ.U32.TRUNC.NTZ R2, R2 ;  /* 0x0000000200027305 */ /* 0x000e30000021f000 */
[----:B------:R-:W1:Y:S01]  /*0bc0*/  I2F.RP R0, UR15 ;  /* 0x0000000f00007d06 */ /* 0x000e620008209400 */
[----:B0-----:R-:W-:Y:S01]  /*0bd0*/  R2UR UR5, R2 ;  /* 0x00000000020572ca */ /* 0x001fe200000e0000 */
[----:B------:R-:W-:-:S06]  /*0be0*/  IMAD.MOV R2, RZ, RZ, -R3 ;  /* 0x000000ffff027224 */ /* 0x000fcc00078e0a03 */
[----:B-1----:R-:W0:Y:S06]  /*0bf0*/  MUFU.RCP R0, R0 ;  /* 0x0000000000007308 */ /* 0x002e2c0000001000 */
[----:B------:R-:W-:-:S04]  /*0c00*/  UIADD3 UR8, URZ, -UR5, URZ ;  /* 0x800000053f087290 */ /* 0x000fc8000fffe03f */
[----:B------:R-:W-:-:S04]  /*0c10*/  UIMAD UR8, UR8, UR11, URZ ;  /* 0x0000000b080872a4 */ /* 0x000fc8000f8e023f */
[----:B------:R-:W-:-:S03]  /*0c20*/  UIMAD.WIDE.U32 UR4, UR5, UR8, UR4 ;  /* 0x00000008050472a5 */ /* 0x000fc6000f8e0004 */
[----:B------:R-:W-:Y:S01]  /*0c30*/  R2UR UR8, R2 ;  /* 0x00000000020872ca */ /* 0x000fe200000e0000 */
[----:B------:R-:W-:Y:S01]  /*0c40*/  UIMAD.WIDE.U32 UR4, UR5, UR9, URZ ;  /* 0x00000009050472a5 */ /* 0x000fe2000f8e003f */
[----:B0-----:R-:W-:-:S06]  /*0c50*/  VIADD R2, R0, 0xffffffe ;  /* 0x0ffffffe00027836 */ /* 0x001fcc0000000000 */
[----:B------:R-:W0:Y:S05]  /*0c60*/  F2I.FTZ.U32.TRUNC.NTZ R2, R2 ;  /* 0x0000000200027305 */ /* 0x000e2a000021f000 */
[----:B------:R-:W-:-:S04]  /*0c70*/  UIMAD UR4, UR5, UR8, UR9 ;  /* 0x00000008050472a4 */ /* 0x000fc8000f8e0209 */
[----:B------:R-:W-:-:S11]  /*0c80*/  UISETP.GT.U32.AND UP1, UPT, UR11, UR4, UPT ;  /* 0x000000040b00728c */ /* 0x000fd6000bf24070 */
[----:B------:R-:W-:Y:S02]  /*0c90*/  @!UP1 UIADD3 UR4, UR4, -UR11, URZ ;  /* 0x8000000b04049290 */ /* 0x000fe4000fffe03f */
[----:B------:R-:W-:Y:S02]  /*0ca0*/  @!UP1 UIADD3 UR5, UR5, 0x1, URZ ;  /* 0x0000000105059890 */ /* 0x000fe4000fffe03f */
[----:B------:R-:W-:Y:S02]  /*0cb0*/  UISETP.GE.U32.AND UP0, UPT, UR4, UR11, UPT ;  /* 0x0000000b0400728c */ /* 0x000fe4000bf06070 */
[----:B------:R-:W-:-:S04]  /*0cc0*/  ULOP3.LUT UR4, UR22, UR7, URZ, 0x3c, !UPT ;  /* 0x0000000716047292 */ /* 0x000fc8000f8e3c3f */
[----:B------:R-:W-:-:S03]  /*0cd0*/  UISETP.GE.AND UP1, UPT, UR4, URZ, UPT ;  /* 0x0000003f0400728c */ /* 0x000fc6000bf26270 */
[----:B------:R-:W-:Y:S02]  /*0ce0*/  UMOV UR4, URZ ;  /* 0x0000003f00047c82 */ /* 0x000fe40008000000 */
[----:B------:R-:W-:Y:S02]  /*0cf0*/  @UP0 UIADD3 UR5, UR5, 0x1, URZ ;  /* 0x0000000105050890 */ /* 0x000fe4000fffe03f */
[----:B------:R-:W-:-:S05]  /*0d00*/  UISETP.NE.AND UP0, UPT, UR7, URZ, UPT ;  /* 0x0000003f0700728c */ /* 0x000fca000bf05270 */
[----:B------:R-:W-:Y:S01]  /*0d10*/  UMOV UR11, UR5 ;  /* 0x00000005000b7c82 */ /* 0x000fe20008000000 */
[----:B0-----:R-:W-:Y:S01]  /*0d20*/  R2UR UR5, R2 ;  /* 0x00000000020572ca */ /* 0x001fe200000e0000 */
[----:B------:R-:W-:-:S04]  /*0d30*/  @!UP1 UIADD3 UR11, -UR11, URZ, URZ ;  /* 0x0000003f0b0b9290 */ /* 0x000fc8000fffe13f */
[----:B------:R-:W-:-:S06]  /*0d40*/  @!UP0 ULOP3.LUT UR11, URZ, UR7, URZ, 0x33, !UPT ;  /* 0x000000073f0b8292 */ /* 0x000fcc000f8e333f */
[----:B------:R-:W-:Y:S02]  /*0d50*/  IMAD.U32 R0, RZ, RZ, UR11 ;  /* 0x0000000bff007e24 */ /* 0x000fe4000f8e00ff */
[----:B------:R-:W-:-:S03]  /*0d60*/  UIADD3 UR8, URZ, -UR5, URZ ;  /* 0x800000053f087290 */ /* 0x000fc6000fffe03f */
[----:B------:R-:W-:Y:S01]  /*0d70*/  IABS R0, R0 ;  /* 0x0000000000007213 */ /* 0x000fe20000000000 */
[----:B------:R-:W-:-:S03]  /*0d80*/  UIMAD UR8, UR8, UR15, URZ ;  /* 0x0000000f080872a4 */ /* 0x000fc6000f8e023f */
[----:B------:R-:W-:Y:S01]  /*0d90*/  R2UR UR9, R0 ;  /* 0x00000000000972ca */ /* 0x000fe200000e0000 */
[----:B------:R-:W-:-:S12]  /*0da0*/  UIMAD.WIDE.U32 UR4, UR5, UR8, UR4 ;  /* 0x00000008050472a5 */ /* 0x000fd8000f8e0004 */
[----:B------:R-:W-:-:S04]  /*0db0*/  UIMAD.WIDE.U32 UR4, UR5, UR9, URZ ;  /* 0x00000009050472a5 */ /* 0x000fc8000f8e003f */
[----:B------:R-:W-:-:S04]  /*0dc0*/  UIADD3 UR4, -UR5, URZ, URZ ;  /* 0x0000003f05047290 */ /* 0x000fc8000fffe13f */
[----:B------:R-:W-:-:S04]  /*0dd0*/  UIMAD UR4, UR15, UR4, UR9 ;  /* 0x000000040f0472a4 */ /* 0x000fc8000f8e0209 */
[----:B------:R-:W-:-:S11]  /*0de0*/  UISETP.GT.U32.AND UP1, UPT, UR15, UR4, UPT ;  /* 0x000000040f00728c */ /* 0x000fd6000bf24070 */
[----:B------:R-:W-:Y:S02]  /*0df0*/  @!UP1 UIADD3 UR4, UR4, -UR15, URZ ;  /* 0x8000000f04049290 */ /* 0x000fe4000fffe03f */
[----:B------:R-:W-:Y:S02]  /*0e00*/  @!UP1 UIADD3 UR5, UR5, 0x1, URZ ;  /* 0x0000000105059890 */ /* 0x000fe4000fffe03f */
[----:B------:R-:W-:Y:S02]  /*0e10*/  UISETP.GE.U32.AND UP0, UPT, UR4, UR15, UPT ;  /* 0x0000000f0400728c */ /* 0x000fe4000bf06070 */
[----:B------:R-:W-:-:S04]  /*0e20*/  ULOP3.LUT UR4, UR11, UR23, URZ, 0x3c, !UPT ;  /* 0x000000170b047292 */ /* 0x000fc8000f8e3c3f */
[----:B------:R-:W-:Y:S02]  /*0e30*/  UISETP.GE.AND UP1, UPT, UR4, URZ, UPT ;  /* 0x0000003f0400728c */ /* 0x000fe4000bf26270 */
[----:B------:R-:W-:-:S03]  /*0e40*/  UIADD3 UR4, -UR11, URZ, URZ ;  /* 0x0000003f0b047290 */ /* 0x000fc6000fffe13f */
[----:B------:R-:W-:Y:S02]  /*0e50*/  @UP0 UIADD3 UR5, UR5, 0x1, URZ ;  /* 0x0000000105050890 */ /* 0x000fe4000fffe03f */
[----:B------:R-:W-:Y:S02]  /*0e60*/  UISETP.NE.AND UP0, UPT, UR23, URZ, UPT ;  /* 0x0000003f1700728c */ /* 0x000fe4000bf05270 */
[----:B------:R-:W-:-:S03]  /*0e70*/  UIMAD UR22, UR7, UR4, UR22 ;  /* 0x00000004071672a4 */ /* 0x000fc6000f8e0216 */
[----:B------:R-:W-:Y:S02]  /*0e80*/  UMOV UR15, UR5 ;  /* 0x00000005000f7c82 */ /* 0x000fe40008000000 */
[----:B------:R-:W-:-:S04]  /*0e90*/  @!UP1 UIADD3 UR15, -UR15, URZ, URZ ;  /* 0x0000003f0f0f9290 */ /* 0x000fc8000fffe13f */
[----:B------:R-:W-:-:S04]  /*0ea0*/  @!UP0 ULOP3.LUT UR15, URZ, UR23, URZ, 0x33, !UPT ;  /* 0x000000173f0f8292 */ /* 0x000fc8000f8e333f */
[----:B------:R-:W-:-:S04]  /*0eb0*/  UIADD3 UR5, -UR15, URZ, URZ ;  /* 0x0000003f0f057290 */ /* 0x000fc8000fffe13f */
[----:B------:R-:W-:Y:S01]  /*0ec0*/  UIMAD UR23, UR23, UR5, UR11 ;  /* 0x00000005171772a4 */ /* 0x000fe2000f8e020b */
[----:B------:R-:W-:Y:S11]  /*0ed0*/  @!P1 BRA `(.L_x_12) ;  /* 0x00000000000c9947 */ /* 0x000ff60003800000 */
[----:B------:R-:W-:Y:S01]  /*0ee0*/  UCGABAR_WAIT ;  /* 0x0000000000007dc7 */ /* 0x000fe20008000000 */
[----:B------:R-:W-:Y:S01]  /*0ef0*/  CCTL.IVALL ;  /* 0x00000000ff00798f */ /* 0x000fe20002000000 */
[----:B------:R-:W-:Y:S05]  /*0f00*/  BRA `(.L_x_13) ;  /* 0x0000000000047947 */ /* 0x000fea0003800000 */
.L_x_12:
[----:B------:R-:W-:Y:S06]  /*0f10*/  BAR.SYNC.DEFER_BLOCKING 0x0 ;  /* 0x0000000000007b1d */ /* 0x000fec0000010000 */
.L_x_13:
[----:B------:R-:W-:Y:S01]  /*0f20*/  ULDC UR47, c[0x0][0x290] ;  /* 0x0000a400002f7ab9 */ /* 0x000fe20000000800 */
[----:B------:R-:W-:Y:S01]  /*0f30*/  ISETP.NE.AND P0, PT, RZ, UR10, PT ;  /* 0x0000000aff007c0c */ /* 0x000fe2000bf05270 */
[----:B------:R-:W-:-:S04]  /*0f40*/  UIADD3 UR4, UR47, 0x1f, URZ ;  /* 0x0000001f2f047890 */ /* 0x000fc8000fffe03f */
[----:B------:R-:W-:-:S04]  /*0f50*/  USHF.R.S32.HI UR5, URZ, 0x1f, UR4 ;  /* 0x0000001f3f057899 */ /* 0x000fc80008011404 */
[----:B------:R-:W-:-:S04]  /*0f60*/  ULEA.HI UR5, UR5, UR4, URZ, 0x5 ;  /* 0x0000000405057291 */ /* 0x000fc8000f8f283f */
[----:B------:R-:W-:Y:S01]  /*0f70*/  USHF.R.S32.HI UR44, URZ, 0x5, UR5 ;  /* 0x000000053f2c7899 */ /* 0x000fe20008011405 */
[----:B------:R-:W-:Y:S11]  /*0f80*/  @!P0 BRA `(.L_x_14) ;  /* 0x0000015c00948947 */ /* 0x000ff60003800000 */
[----:B------:R-:W-:-:S06]  /*0f90*/  UISETP.NE.AND UP0, UPT, UR10, 0x1, UPT ;  /* 0x000000010a00788c */ /* 0x000fcc000bf05270 */
[----:B------:R-:W-:-:S13]  /*0fa0*/  PLOP3.LUT P0, PT, PT, PT, UP0, 0x80, 0x0 ;  /* 0x000000000000781c */ /* 0x000fda0003f0f008 */
[----:B------:R-:W-:Y:S05]  /*0fb0*/  @P0 EXIT ;  /* 0x000000000000094d */ /* 0x000fea0003800000 */
[----:B------:R0:W-:Y:S01]  /*0fc0*/  STL [R1], RZ ;  /* 0x000000ff01007387 */ /* 0x0001e20000100800 */
[----:B------:R-:W-:Y:S01]  /*0fd0*/  UISETP.GE.AND UP0, UPT, UR47, 0x1, UPT ;  /* 0x000000012f00788c */ /* 0x000fe2000bf06270 */
[----:B------:R-:W-:Y:S01]  /*0fe0*/  CS2R R86, SRZ ;  /* 0x0000000000567805 */ /* 0x000fe2000001ff00 */
[----:B------:R-:W-:Y:S01]  /*0ff0*/  UMOV UR4, URZ ;  /* 0x0000003f00047c82 */ /* 0x000fe20008000000 */
[----:B------:R0:W-:Y:S01]  /*1000*/  STL [R1+0x4], RZ ;  /* 0x000004ff01007387 */ /* 0x0001e20000100800 */
[----:B------:R-:W-:Y:S02]  /*1010*/  CS2R R152, SRZ ;  /* 0x0000000000987805 */ /* 0x000fe4000001ff00 */
[----:B------:R-:W-:Y:S02]  /*1020*/  CS2R R154, SRZ ;  /* 0x00000000009a7805 */ /* 0x000fe4000001ff00 */
[----:B------:R-:W-:Y:S01]  /*1030*/  PLOP3.LUT P0, PT, PT, PT, UP0, 0x80, 0x0 ;  /* 0x000000000000781c */ /* 0x000fe20003f0f008 */
[----:B------:R0:W-:Y:S01]  /*1040*/  STL [R1+0x8], RZ ;  /* 0x000008ff01007387 */ /* 0x0001e20000100800 */
[----:B------:R-:W-:-:S02]  /*1050*/  CS2R R156, SRZ ;  /* 0x00000000009c7805 */ /* 0x000fc4000001ff00 */
[----:B------:R-:W-:Y:S02]  /*1060*/  CS2R R158, SRZ ;  /* 0x00000000009e7805 */ /* 0x000fe4000001ff00 */
[----:B------:R-:W-:Y:S01]  /*1070*/  CS2R R160, SRZ ;  /* 0x0000000000a07805 */ /* 0x000fe2000001ff00 */
[----:B------:R0:W-:Y:S01]  /*1080*/  STL [R1+0xc], RZ ;  /* 0x00000cff01007387 */ /* 0x0001e20000100800 */
[----:B------:R-:W-:Y:S02]  /*1090*/  CS2R R162, SRZ ;  /* 0x0000000000a27805 */ /* 0x000fe4000001ff00 */
[----:B------:R-:W-:Y:S02]  /*10a0*/  CS2R R164, SRZ ;  /* 0x0000000000a47805 */ /* 0x000fe4000001ff00 */
[----:B------:R-:W-:Y:S01]  /*10b0*/  CS2R R166, SRZ ;  /* 0x0000000000a67805 */ /* 0x000fe2000001ff00 */
        /* <DEDUP_REMOVED lines=116> */
[----:B------:R0:W-:Y:S04]  /*1800*/  STL [R1+0x84], RZ ;  /* 0x000084ff01007387 */ /* 0x0001e80000100800 */
        /* <DEDUP_REMOVED lines=29> */
[----:B------:R0:W-:Y:S01]  /*19e0*/  STL [R1+0xfc], RZ ;  /* 0x0000fcff01007387 */ /* 0x0001e20000100800 */
[----:B------:R-:W-:Y:S05]  /*19f0*/  @!P0 BRA `(.L_x_15) ;  /* 0x0000000c00f48947 */ /* 0x000fea0003800000 */
[----:B------:R-:W-:-:S04]  /*1a00*/  ULOP3.LUT UR4, UR14, 0x1, URZ, 0xfc, !UPT ;  /* 0x000000010e047892 */ /* 0x000fc8000f8efc3f */
[----:B------:R-:W-:-:S06]  /*1a10*/  UISETP.NE.AND UP0, UPT, UR4, 0x3, UPT ;  /* 0x000000030400788c */ /* 0x000fcc000bf05270 */
[----:B------:R-:W-:-:S13]  /*1a20*/  PLOP3.LUT P1, PT, PT, PT, UP0, 0x80, 0x0 ;  /* 0x000000000000781c */ /* 0x000fda0003f2f008 */
[----:B------:R-:W-:Y:S05]  /*1a30*/  @!P1 BRA `(.L_x_16) ;  /* 0x0000000000049947 */ /* 0x000fea0003800000 */
[----:B------:R-:W-:Y:S01]  /*1a40*/  BPT.TRAP 0x1 ;  /* 0x000000040000795c */ /* 0x000fe20000300000 */
.L_x_16:
[----:B------:R-:W1:Y:S01]  /*1a50*/  S2UR UR5, SR_CgaCtaId ;  /* 0x00000000000579c3 */ /* 0x000e620000008800 */
[----:B------:R-:W-:Y:S01]  /*1a60*/  SHF.L.U32 R0, RZ, 0x1f, RZ ;  /* 0x0000001fff007819 */ /* 0x000fe200000006ff */
[----:B------:R-:W-:Y:S02]  /*1a70*/  UMOV UR4, 0x400 ;  /* 0x0000040000047882 */ /* 0x000fe40000000000 */
[----:B-1----:R-:W-:-:S12]  /*1a80*/  ULEA UR6, UR5, UR4, 0x18 ;  /* 0x0000000405067291 */ /* 0x002fd8000f8ec03f */
.L_x_17:
[----:B-1----:R-:W-:-:S04]  /*1a90*/  IMAD.U32 R3, RZ, RZ, UR6 ;  /* 0x00000006ff037e24 */ /* 0x002fc8000f8e00ff */
[----:B------:R1:W2:Y:S03]  /*1aa0*/  SYNCS.PHASECHK.TRANS64.TRYWAIT P1, [R3+URZ+0x36000], R0 ;  /* 0x03600000030075a7 */ /* 0x0002a6000802017f */
[----:B--2---:R-:W-:Y:S05]  /*1ab0*/  @!P1 NANOSLEEP.SYNCS 0x989680 ;  /* 0x009896800000995d */ /* 0x004fea0003900000 */
[----:B------:R-:W2:Y:S02]  /*1ac0*/  @!P1 SYNCS.PHASECHK.TRANS64 P1, [R3+URZ+0x36000], R0 ;  /* 0x03600000030095a7 */ /* 0x000ea4000802007f */
[----:B--2---:R-:W-:Y:S05]  /*1ad0*/  @!P1 BRA `(.L_x_17) ;  /* 0xfffffffc00ec9947 */ /* 0x004fea000383ffff */
[----:B------:R-:W-:Y:S01]  /*1ae0*/  UIADD3 UR4, UR6, 0x24000, URZ ;  /* 0x0002400006047890 */ /* 0x000fe2000fffe03f */
[----:B------:R-:W-:Y:S01]  /*1af0*/  WARPGROUP.ARRIVE ;  /* 0x00000000000079c5 */ /* 0x000fe20000000000 */
[----:B------:R-:W-:Y:S02]  /*1b00*/  UMOV UR7, 0x40000040 ;  /* 0x4000004000077882 */ /* 0x000fe40000000000 */
[----:B------:R-:W-:Y:S02]  /*1b10*/  USHF.R.U32.HI UR5, URZ, 0x4, UR4 ;  /* 0x000000043f057899 */ /* 0x000fe40008011604 */
[----:B------:R-:W-:Y:S02]  /*1b20*/  USHF.R.U32.HI UR4, URZ, 0x4, UR6 ;  /* 0x000000043f047899 */ /* 0x000fe40008011606 */
[----:B------:R-:W-:Y:S02]  /*1b30*/  ULOP3.LUT UR5, UR5, 0x3fff, URZ, 0xc0, !UPT ;  /* 0x00003fff05057892 */ /* 0x000fe4000f8ec03f */
[----:B------:R-:W-:-:S02]  /*1b40*/  ULOP3.LUT UR8, UR4, 0x3fff, URZ, 0xc0, !UPT ;  /* 0x00003fff04087892 */ /* 0x000fc4000f8ec03f */
[----:B------:R-:W-:-:S03]  /*1b50*/  ULOP3.LUT UR9, UR5, 0x1000000, URZ, 0xfc, !UPT ;  /* 0x0100000005097892 */ /* 0x000fc6000f8efc3f */
[----:B------:R-:W-:Y:S02]  /*1b60*/  UMOV UR5, 0x40000040 ;  /* 0x4000004000057882 */ /* 0x000fe40000000000 */
[----:B------:R-:W-:Y:S02]  /*1b70*/  UMOV UR4, UR8 ;  /* 0x0000000800047c82 */ /* 0x000fe40008000000 */
[----:B------:R-:W-:Y:S02]  /*1b80*/  UMOV UR6, UR9 ;  /* 0x0000000900067c82 */ /* 0x000fe40008000000 */
[----:B------:R-:W-:Y:S01]  /*1b90*/  HGMMA.64x128x16.F32.BF16 R72, gdesc[UR4].tnspA.tnspB, RZ, !UPT, gsb0 ;  /* 0x61e00000044879f0 */ /* 0x000fe2000c0018ff */
[----:B------:R-:W-:Y:S01]  /*1ba0*/  UIADD3 UR4, UR8, 0x100, URZ ;  /* 0x0000010008047890 */ /* 0x000fe2000fffe03f */
[----:B------:R-:W-:Y:S01]  /*1bb0*/  UMOV UR5, 0x40000040 ;  /* 0x4000004000057882 */ /* 0x000fe20000000000 */
[----:B------:R-:W-:Y:S02]  /*1bc0*/  WARPGROUP.DEPBAR.LE gsb0, 0x0 ;  /* 0x00008000000079c5 */ /* 0x000fe40000010000 */
[----:B------:R-:W-:Y:S01]  /*1bd0*/  WARPGROUP.ARRIVE ;  /* 0x00000000000079c5 */ /* 0x000fe20000000000 */
[----:B------:R-:W-:-:S02]  /*1be0*/  IMAD.MOV.U32 R52, RZ, RZ, R88 ;  /* 0x000000ffff347224 */ /* 0x000fc400078e0058 */
[----:B------:R-:W-:Y:S02]  /*1bf0*/  IMAD.MOV.U32 R51, RZ, RZ, R89 ;  /* 0x000000ffff337224 */ /* 0x000fe400078e0059 */
[----:B------:R-:W-:Y:S02]  /*1c00*/  IMAD.MOV.U32 R50, RZ, RZ, R90 ;  /* 0x000000ffff327224 */ /* 0x000fe400078e005a */
[----:B------:R-:W-:Y:S01]  /*1c10*/  HGMMA.64x128x16.F32.BF16 R152, gdesc[UR4].tnspA.tnspB, RZ, !UPT, gsb0 ;  /* 0x61e00000049879f0 */ /* 0x000fe2000c0018ff */
[----:B------:R-:W-:Y:S01]  /*1c20*/  UIADD3 UR4, UR8, 0x200, URZ ;  /* 0x0000020008047890 */ /* 0x000fe2000fffe03f */
[----:B------:R-:W-:Y:S01]  /*1c30*/  IMAD.MOV.U32 R49, RZ, RZ, R91 ;  /* 0x000000ffff317224 */ /* 0x000fe200078e005b */
[----:B------:R-:W-:Y:S01]  /*1c40*/  UMOV UR5, 0x40000040 ;  /* 0x4000004000057882 */ /* 0x000fe20000000000 */
[----:B------:R-:W-:Y:S02]  /*1c50*/  IMAD.MOV.U32 R48, RZ, RZ, R92 ;  /* 0x000000ffff307224 */ /* 0x000fe400078e005c */
[----:B------:R-:W-:-:S02]  /*1c60*/  IMAD.MOV.U32 R47, RZ, RZ, R93 ;  /* 0x000000ffff2f7224 */ /* 0x000fc400078e005d */
[----:B------:R-:W-:Y:S02]  /*1c70*/  IMAD.MOV.U32 R46, RZ, RZ, R94 ;  /* 0x000000ffff2e7224 */ /* 0x000fe400078e005e */
[----:B------:R-:W-:Y:S02]  /*1c80*/  IMAD.MOV.U32 R45, RZ, RZ, R95 ;  /* 0x000000ffff2d7224 */ /* 0x000fe400078e005f */
[----:B------:R-:W-:Y:S02]  /*1c90*/  IMAD.MOV.U32 R44, RZ, RZ, R96 ;  /* 0x000000ffff2c7224 */ /* 0x000fe400078e0060 */
[----:B------:R-:W-:Y:S02]  /*1ca0*/  IMAD.MOV.U32 R43, RZ, RZ, R97 ;  /* 0x000000ffff2b7224 */ /* 0x000fe400078e0061 */
        /* <DEDUP_REMOVED lines=35> */
[----:B-1----:R-:W-:Y:S02]  /*1ee0*/  IMAD.MOV.U32 R3, RZ, RZ, R133 ;  /* 0x000000ffff037224 */ /* 0x002fe400078e0085 */
        /* <DEDUP_REMOVED lines=22> */
[----:B------:R-:W-:Y:S01]  /*2050*/  IMAD.MOV.U32 R220, RZ, RZ, R36 ;  /* 0x000000ffffdc7224 */ /* 0x000fe200078e0024 */
[----:B------:R-:W-:Y:S02]  /*2060*/  WARPGROUP.DEPBAR.LE gsb0, 0x0 ;  /* 0x00008000000079c5 */ /* 0x000fe40000010000 */
[----:B------:R-:W-:Y:S01]  /*2070*/  WARPGROUP.ARRIVE ;  /* 0x00000000000079c5 */ /* 0x000fe20000000000 */
[----:B------:R1:W-:Y:S01]  /*2080*/  STL.64 [R1+0x168], R214 ;  /* 0x000168d601007387 */ /* 0x0003e20000100a00 */
[----:B------:R-:W-:Y:S02]  /*2090*/  IMAD.MOV.U32 R221, RZ, RZ, R35 ;  /* 0x000000ffffdd7224 */ /* 0x000fe400078e0023 */
[----:B------:R-:W-:Y:S01]  /*20a0*/  IMAD.MOV.U32 R222, RZ, RZ, R34 ;  /* 0x000000ffffde7224 */ /* 0x000fe200078e0022 */
[----:B------:R2:W-:Y:S01]  /*20b0*/  STL.64 [R1+0x160], R212 ;  /* 0x000160d401007387 */ /* 0x0005e20000100a00 */
[----:B------:R-:W-:Y:S01]  /*20c0*/  HGMMA.64x128x16.F32.BF16 R88, gdesc[UR4].tnspA.tnspB, RZ, !UPT, gsb0 ;  /* 0x61e00000045879f0 */ /* 0x000fe2000c0018ff */
[----:B------:R-:W-:Y:S01]  /*20d0*/  UIADD3 UR4, UR8, 0x300, URZ ;  /* 0x0000030008047890 */ /* 0x000fe2000fffe03f */
[----:B------:R-:W-:Y:S01]  /*20e0*/  IMAD.MOV.U32 R223, RZ, RZ, R33 ;  /* 0x000000ffffdf7224 */ /* 0x000fe200078e0021 */
[----:B------:R3:W-:Y:S01]  /*20f0*/  STL.64 [R1+0x158], R210 ;  /* 0x000158d201007387 */ /* 0x0007e20000100a00 */
[----:B------:R-:W-:Y:S01]  /*2100*/  IMAD.MOV.U32 R224, RZ, RZ, R32 ;  /* 0x000000ffffe07224 */ /* 0x000fe200078e0020 */
[----:B------:R-:W-:Y:S01]  /*2110*/  UMOV UR5, 0x40000040 ;  /* 0x4000004000057882 */ /* 0x000fe20000000000 */
[----:B------:R-:W-:Y:S01]  /*2120*/  IMAD.MOV.U32 R225, RZ, RZ, R31 ;  /* 0x000000ffffe17224 */ /* 0x000fe200078e001f */
[----:B------:R4:W-:Y:S01]  /*2130*/  STL.64 [R1+0x150], R208 ;  /* 0x000150d001007387 */ /* 0x0009e20000100a00 */
[----:B-1----:R-:W-:-:S02]  /*2140*/  IMAD.MOV.U32 R214, RZ, RZ, R42 ;  /* 0x000000ffffd67224 */ /* 0x002fc400078e002a */
[----:B------:R-:W-:Y:S01]  /*2150*/  IMAD.MOV.U32 R215, RZ, RZ, R41 ;  /* 0x000000ffffd77224 */ /* 0x000fe200078e0029 */
[----:B------:R1:W-:Y:S01]  /*2160*/  STL.64 [R1+0x148], R206 ;  /* 0x000148ce01007387 */ /* 0x0003e20000100a00 */
[----:B--2---:R-:W-:Y:S02]  /*2170*/  IMAD.MOV.U32 R212, RZ, RZ, R44 ;  /* 0x000000ffffd47224 */ /* 0x004fe400078e002c */
[----:B------:R-:W-:Y:S01]  /*2180*/  IMAD.MOV.U32 R213, RZ, RZ, R43 ;  /* 0x000000ffffd57224 */ /* 0x000fe200078e002b */
[----:B------:R2:W-:Y:S01]  /*2190*/  STL.64 [R1+0x140], R204 ;  /* 0x000140cc01007387 */ /* 0x0005e20000100a00 */
[----:B---3--:R-:W-:Y:S02]  /*21a0*/  IMAD.MOV.U32 R210, RZ, RZ, R46 ;  /* 0x000000ffffd27224 */ /* 0x008fe400078e002e */
[----:B------:R-:W-:Y:S01]  /*21b0*/  IMAD.MOV.U32 R211, RZ, RZ, R45 ;  /* 0x000000ffffd37224 */ /* 0x000fe200078e002d */
[----:B------:R3:W-:Y:S01]  /*21c0*/  STL.64 [R1+0x138], R202 ;  /* 0x000138ca01007387 */ /* 0x0007e20000100a00 */
[----:B----4-:R-:W-:-:S02]  /*21d0*/  IMAD.MOV.U32 R208, RZ, RZ, R48 ;  /* 0x000000ffffd07224 */ /* 0x010fc400078e0030 */
[----:B------:R-:W-:Y:S01]  /*21e0*/  IMAD.MOV.U32 R209, RZ, RZ, R47 ;  /* 0x000000ffffd17224 */ /* 0x000fe200078e002f */
[----:B------:R4:W-:Y:S01]  /*21f0*/  STL.64 [R1+0x130], R200 ;  /* 0x000130c801007387 */ /* 0x0009e20000100a00 */
[----:B-1----:R-:W-:Y:S02]  /*2200*/  IMAD.MOV.U32 R206, RZ, RZ, R50 ;  /* 0x000000ffffce7224 */ /* 0x002fe400078e0032 */
[----:B------:R-:W-:Y:S01]  /*2210*/  IMAD.MOV.U32 R207, RZ, RZ, R49 ;  /* 0x000000ffffcf7224 */ /* 0x000fe200078e0031 */
[----:B------:R1:W-:Y:S01]  /*2220*/  STL.64 [R1+0x128], R198 ;  /* 0x000128c601007387 */ /* 0x0003e20000100a00 */
[----:B--2---:R-:W-:Y:S02]  /*2230*/  IMAD.MOV.U32 R204, RZ, RZ, R52 ;  /* 0x000000ffffcc7224 */ /* 0x004fe400078e0034 */
[----:B------:R-:W-:Y:S01]  /*2240*/  IMAD.MOV.U32 R205, RZ, RZ, R51 ;  /* 0x000000ffffcd7224 */ /* 0x000fe200078e0033 */
[----:B------:R2:W-:Y:S01]  /*2250*/  STL.64 [R1+0x120], R196 ;  /* 0x000120c401007387 */ /* 0x0005e20000100a00 */
[----:B---3--:R-:W-:-:S02]  /*2260*/  IMAD.MOV.U32 R202, RZ, RZ, R54 ;  /* 0x000000ffffca7224 */ /* 0x008fc400078e0036 */
[----:B------:R-:W-:Y:S01]  /*2270*/  IMAD.MOV.U32 R203, RZ, RZ, R53 ;  /* 0x000000ffffcb7224 */ /* 0x000fe200078e0035 */
[----:B------:R3:W-:Y:S01]  /*2280*/  STL.64 [R1+0x118], R194 ;  /* 0x000118c201007387 */ /* 0x0007e20000100a00 */
[----:B----4-:R-:W-:Y:S02]  /*2290*/  IMAD.MOV.U32 R200, RZ, RZ, R56 ;  /* 0x000000ffffc87224 */ /* 0x010fe400078e0038 */
[----:B------:R-:W-:Y:S01]  /*22a0*/  IMAD.MOV.U32 R201, RZ, RZ, R55 ;  /* 0x000000ffffc97224 */ /* 0x000fe200078e0037 */
[----:B------:R4:W-:Y:S01]  /*22b0*/  STL.64 [R1+0x110], R192 ;  /* 0x000110c001007387 */ /* 0x0009e20000100a00 */
[----:B-1----:R-:W-:Y:S02]  /*22c0*/  IMAD.MOV.U32 R198, RZ, RZ, R58 ;  /* 0x000000ffffc67224 */ /* 0x002fe400078e003a */
[----:B------:R-:W-:Y:S01]  /*22d0*/  IMAD.MOV.U32 R199, RZ, RZ, R57 ;  /* 0x000000ffffc77224 */ /* 0x000fe200078e0039 */
[----:B------:R1:W-:Y:S01]  /*22e0*/  STL.64 [R1+0x108], R190 ;  /* 0x000108be01007387 */ /* 0x0003e20000100a00 */
[----:B--2---:R-:W-:-:S02]  /*22f0*/  IMAD.MOV.U32 R196, RZ, RZ, R60 ;  /* 0x000000ffffc47224 */ /* 0x004fc400078e003c */
[----:B------:R-:W-:Y:S01]  /*2300*/  IMAD.MOV.U32 R197, RZ, RZ, R59 ;  /* 0x000000ffffc57224 */ /* 0x000fe200078e003b */
[----:B------:R2:W-:Y:S01]  /*2310*/  STL.64 [R1+0x100], R188 ;  /* 0x000100bc01007387 */ /* 0x0005e20000100a00 */
[----:B---3--:R-:W-:Y:S02]  /*2320*/  IMAD.MOV.U32 R194, RZ, RZ, R62 ;  /* 0x000000ffffc27224 */ /* 0x008fe400078e003e */
[----:B------:R-:W-:Y:S02]  /*2330*/  IMAD.MOV.U32 R195, RZ, RZ, R61 ;  /* 0x000000ffffc37224 */ /* 0x000fe400078e003d */
[----:B----4-:R-:W-:Y:S02]  /*2340*/  IMAD.MOV.U32 R192, RZ, RZ, R64 ;  /* 0x000000ffffc07224 */ /* 0x010fe400078e0040 */
[----:B------:R-:W-:Y:S02]  /*2350*/  IMAD.MOV.U32 R193, RZ, RZ, R63 ;  /* 0x000000ffffc17224 */ /* 0x000fe400078e003f */
[----:B-1----:R-:W-:-:S02]  /*2360*/  IMAD.MOV.U32 R190, RZ, RZ, R66 ;  /* 0x000000ffffbe7224 */ /* 0x002fc400078e0042 */
[----:B------:R-:W-:Y:S02]  /*2370*/  IMAD.MOV.U32 R191, RZ, RZ, R65 ;  /* 0x000000ffffbf7224 */ /* 0x000fe400078e0041 */
[----:B--2---:R-:W-:Y:S02]  /*2380*/  IMAD.MOV.U32 R188, RZ, RZ, R68 ;  /* 0x000000ffffbc7224 */ /* 0x004fe400078e0044 */
        /* <DEDUP_REMOVED lines=26> */
[----:B------:R-:W-:Y:S01]  /*2530*/  IMAD.MOV.U32 R251, RZ, RZ, R0 ;  /* 0x000000fffffb7224 */ /* 0x000fe200078e0000 */
[----:B------:R-:W-:Y:S02]  /*2540*/  WARPGROUP.DEPBAR.LE gsb0, 0x0 ;  /* 0x00008000000079c5 */ /* 0x000fe40000010000 */
[----:B------:R-:W-:-:S06]  /*2550*/  WARPGROUP.ARRIVE ;  /* 0x00000000000079c5 */ /* 0x000fcc0000000000 */
[----:B------:R-:W-:Y:S01]  /*2560*/  HGMMA.64x128x16.F32.BF16 R24, gdesc[UR4].tnspA.tnspB, RZ, !UPT, gsb0 ;  /* 0x61e00000041879f0 */ /* 0x000fe2000c0018ff */
[----:B------:R-:W-:Y:S02]  /*2570*/  UIADD3 UR4, UR8, 0x80, URZ ;  /* 0x0000008008047890 */ /* 0x000fe4000fffe03f */
[----:B------:R-:W-:Y:S01]  /*2580*/  UIADD3 UR6, UR9, 0x80, URZ ;  /* 0x0000008009067890 */ /* 0x000fe2000fffe03f */
[----:B------:R-:W-:Y:S01]  /*2590*/  UMOV UR5, 0x40000040 ;  /* 0x4000004000057882 */ /* 0x000fe20000000000 */
[----:B------:R-:W-:Y:S01]  /*25a0*/  UMOV UR7, 0x40000040 ;  /* 0x4000004000077882 */ /* 0x000fe20000000000 */
[----:B------:R-:W-:Y:S02]  /*25b0*/  WARPGROUP.DEPBAR.LE gsb0, 0x0 ;  /* 0x00008000000079c5 */ /* 0x000fe40000010000 */
[----:B------:R-:W-:-:S06]  /*25c0*/  WARPGROUP.ARRIVE ;  /* 0x00000000000079c5 */ /* 0x000fcc0000000000 */
[----:B------:R-:W-:Y:S03]  /*25d0*/  HGMMA.64x128x16.F32.BF16 R188, gdesc[UR4].tnspA.tnspB, R188, gsb0 ;  /* 0x61e0000004bc79f0 */ /* 0x000fe600080018bc */
[----:B------:R-:W-:Y:S02]  /*25e0*/  WARPGROUP.DEPBAR.LE gsb0, 0x0 ;  /* 0x00008000000079c5 */ /* 0x000fe40000010000 */
[----:B------:R-:W-:Y:S04]  /*25f0*/  STL.64 [R1], R188 ;  /* 0x000000bc01007387 */ /* 0x000fe80000100a00 */
[----:B------:R-:W-:Y:S04]  /*2600*/  STL.64 [R1+0x8], R190 ;  /* 0x000008be01007387 */ /* 0x000fe80000100a00 */
        /* <DEDUP_REMOVED lines=11> */
[----:B------:R1:W-:Y:S04]  /*26c0*/  STL.64 [R1+0x68], R214 ;  /* 0x000068d601007387 */ /* 0x0003e80000100a00 */
        /* <DEDUP_REMOVED lines=18> */
[----:B-1----:R-:W3:Y:S04]  /*27f0*/  LDL.LU.64 R214, [R1+0x168] ;  /* 0x0001680001d67983 */ /* 0x002ee80000300a00 */
[----:B------:R-:W3:Y:S04]  /*2800*/  LDL.LU.64 R212, [R1+0x160] ;  /* 0x0001600001d47983 */ /* 0x000ee80000300a00 */
        /* <DEDUP_REMOVED lines=11> */
[----:B------:R-:W3:Y:S01]  /*28c0*/  LDL.LU.64 R188, [R1+0x100] ;  /* 0x0001000001bc7983 */ /* 0x000ee20000300a00 */
[----:B------:R-:W-:Y:S01]  /*28d0*/  UIADD3 UR4, UR8, 0x180, URZ ;  /* 0x0000018008047890 */ /* 0x000fe2000fffe03f */
[----:B------:R-:W-:Y:S01]  /*28e0*/  UMOV UR5, 0x40000040 ;  /* 0x4000004000057882 */ /* 0x000fe20000000000 */
[----:B---3--:R-:W-:-:S07]  /*28f0*/  WARPGROUP.ARRIVE ;  /* 0x00000000000079c5 */ /* 0x008fce0000000000 */
[----:B------:R-:W-:Y:S01]  /*2900*/  HGMMA.64x128x16.F32.BF16 R152, gdesc[UR4].tnspA.tnspB, R152, gsb0 ;  /* 0x61e00000049879f0 */ /* 0x000fe20008001898 */
[----:B------:R-:W-:Y:S01]  /*2910*/  UIADD3 UR4, UR8, 0x280, URZ ;  /* 0x0000028008047890 */ /* 0x000fe2000fffe03f */
[----:B------:R-:W-:Y:S01]  /*2920*/  UMOV UR5, 0x40000040 ;  /* 0x4000004000057882 */ /* 0x000fe20000000000 */
[----:B------:R-:W-:Y:S02]  /*2930*/  WARPGROUP.DEPBAR.LE gsb0, 0x0 ;  /* 0x00008000000079c5 */ /* 0x000fe40000010000 */
[----:B------:R-:W-:-:S07]  /*2940*/  WARPGROUP.ARRIVE ;  /* 0x00000000000079c5 */ /* 0x000fce0000000000 */
[----:B------:R-:W-:Y:S01]  /*2950*/  HGMMA.64x128x16.F32.BF16 R88, gdesc[UR4].tnspA.tnspB, R88, gsb0 ;  /* 0x61e00000045879f0 */ /* 0x000fe20008001858 */
[----:B------:R-:W-:Y:S01]  /*2960*/  UIADD3 UR4, UR8, 0x380, URZ ;  /* 0x0000038008047890 */ /* 0x000fe2000fffe03f */
[----:B------:R-:W-:Y:S01]  /*2970*/  UMOV UR5, 0x40000040 ;  /* 0x4000004000057882 */ /* 0x000fe20000000000 */
[----:B------:R-:W-:Y:S02]  /*2980*/  WARPGROUP.DEPBAR.LE gsb0, 0x0 ;  /* 0x00008000000079c5 */ /* 0x000fe40000010000 */
[----:B------:R-:W-:-:S07]  /*2990*/  WARPGROUP.ARRIVE ;  /* 0x00000000000079c5 */ /* 0x000fce0000000000 */
[----:B------:R-:W-:Y:S01]  /*29a0*/  HGMMA.64x128x16.F32.BF16 R24, gdesc[UR4].tnspA.tnspB, R24, gsb0 ;  /* 0x61e00000041879f0 */ /* 0x000fe20008001818 */
[----:B--2---:R-:W-:Y:S02]  /*29b0*/  UMOV UR4, 0x1 ;  /* 0x0000000100047882 */ /* 0x004fe40000000000 */
[----:B------:R-:W-:-:S03]  /*29c0*/  WARPGROUP.DEPBAR.LE gsb0, 0x0 ;  /* 0x00008000000079c5 */ /* 0x000fc60000010000 */
.L_x_15:
[----:B------:R-:W-:-:S04]  /*29d0*/  UISETP.LT.AND UP0, UPT, UR44, 0x1, UPT ;  /* 0x000000012c00788c */ /* 0x000fc8000bf01270 */
[----:B------:R-:W-:-:S04]  /*29e0*/  USEL UR5, UR44, 0x1, UP0 ;  /* 0x000000012c057887 */ /* 0x000fc80008000000 */
[----:B------:R-:W-:-:S04]  /*29f0*/  UIADD3 UR44, -UR5, UR44, URZ ;  /* 0x0000002c052c7290 */ /* 0x000fc8000fffe13f */
[----:B------:R-:W-:-:S06]  /*2a00*/  UISETP.GE.AND UP0, UPT, UR44, 0x1, UPT ;  /* 0x000000012c00788c */ /* 0x000fcc000bf06270 */
[----:B------:R-:W-:-:S13]  /*2a10*/  PLOP3.LUT P1, PT, PT, PT, UP0, 0x80, 0x0 ;  /* 0x000000000000781c */ /* 0x000fda0003f2f008 */
[----:B------:R-:W-:Y:S05]  /*2a20*/  @!P1 BRA `(.L_x_18) ;  /* 0x00000014008c9947 */ /* 0x000fea0003800000 */
[----:B------:R-:W-:Y:S01]  /*2a30*/  IMAD.MOV.U32 R4, RZ, RZ, RZ ;  /* 0x000000ffff047224 */ /* 0x000fe200078e00ff */
[----:B------:R-:W-:Y:S01]  /*2a40*/  ULOP3.LUT UR19, UR14, 0x1, URZ, 0xfc, !UPT ;  /* 0x000000010e137892 */ /* 0x000fe2000f8efc3f */
[----:B------:R-:W-:Y:S01]  /*2a50*/  IMAD.U32 R3, RZ, RZ, UR44 ;  /* 0x0000002cff037e24 */ /* 0x000fe2000f8e00ff */
[----:B------:R-:W-:Y:S01]  /*2a60*/  UISETP.NE.U32.AND UP0, UPT, UR4, URZ, UPT ;  /* 0x0000003f0400728c */ /* 0x000fe2000bf05070 */
[----:B------:R-:W-:-:S10]  /*2a70*/  UMOV UR5, URZ ;  /* 0x0000003f00057c82 */ /* 0x000fd40008000000 */
.L_x_23:
[----:B------:R-:W-:-:S06]  /*2a80*/  UISETP.NE.AND UP1, UPT, UR19, 0x3, UPT ;  /* 0x000000031300788c */ /* 0x000fcc000bf25270 */
[----:B------:R-:W-:-:S13]  /*2a90*/  PLOP3.LUT P2, PT, PT, PT, UP1, 0x80, 0x0 ;  /* 0x000000000000781c */ /* 0x000fda0003f4f018 */
[----:B------:R-:W-:Y:S05]  /*2aa0*/  @!P2 BRA `(.L_x_19) ;  /* 0x000000000004a947 */ /* 0x000fea0003800000 */
[----:B------:R-:W-:Y:S01]  /*2ab0*/  BPT.TRAP 0x1 ;  /* 0x000000040000795c */ /* 0x000fe20000300000 */
.L_x_19:
[----:B------:R-:W1:Y:S01]  /*2ac0*/  S2UR UR7, SR_CgaCtaId ;  /* 0x00000000000779c3 */ /* 0x000e620000008800 */
[----:B------:R-:W-:Y:S01]  /*2ad0*/  UMOV UR6, 0x400 ;  /* 0x0000040000067882 */ /* 0x000fe20000000000 */
[----:B------:R-:W-:Y:S01]  /*2ae0*/  SHF.L.U32 R2, R4, 0x1f, RZ ;  /* 0x0000001f04027819 */ /* 0x000fe200000006ff */
[----:B-1----:R-:W-:-:S04]  /*2af0*/  ULEA UR6, UR7, UR6, 0x18 ;  /* 0x0000000607067291 */ /* 0x002fc8000f8ec03f */
[----:B------:R-:W-:-:S12]  /*2b00*/  ULEA UR7, UR4, UR6, 0x3 ;  /* 0x0000000604077291 */ /* 0x000fd8000f8e183f */
.L_x_20:
[----:B-1----:R-:W-:-:S04]  /*2b10*/  IMAD.U32 R0, RZ, RZ, UR7 ;  /* 0x00000007ff007e24 */ /* 0x002fc8000f8e00ff */
[----:B------:R1:W2:Y:S03]  /*2b20*/  SYNCS.PHASECHK.TRANS64.TRYWAIT P1, [R0+URZ+0x36000], R2 ;  /* 0x03600002000075a7 */ /* 0x0002a6000802017f */
[----:B--2---:R-:W-:Y:S05]  /*2b30*/  @!P1 NANOSLEEP.SYNCS 0x989680 ;  /* 0x009896800000995d */ /* 0x004fea0003900000 */
[----:B------:R-:W2:Y:S02]  /*2b40*/  @!P1 SYNCS.PHASECHK.TRANS64 P1, [R0+URZ+0x36000], R2 ;  /* 0x03600002000095a7 */ /* 0x000ea4000802007f */
[----:B--2---:R-:W-:Y:S05]  /*2b50*/  @!P1 BRA `(.L_x_20) ;  /* 0xfffffffc00ec9947 */ /* 0x004fea000383ffff */
        /* <DEDUP_REMOVED lines=32> */
[----:B--2---:R-:W2:Y:S04]  /*2d60*/  LDL.LU.64 R24, [R1] ;  /* 0x0000000001187983 */ /* 0x004ea80000300a00 */
[----:B------:R-:W2:Y:S04]  /*2d70*/  LDL.LU.64 R26, [R1+0x8] ;  /* 0x00000800011a7983 */ /* 0x000ea80000300a00 */
        /* <DEDUP_REMOVED lines=29> */
[----:B------:R-:W2:Y:S01]  /*2f50*/  LDL.LU.64 R86, [R1+0xf8] ;  /* 0x0000f80001567983 */ /* 0x000ea20000300a00 */
[----:B------:R-:W-:Y:S01]  /*2f60*/  UIADD3 UR7, UR6, 0x24000, URZ ;  /* 0x0002400006077890 */ /* 0x000fe2000fffe03f */
[----:B------:R-:W-:Y:S01]  /*2f70*/  UMOV UR9, 0x40000040 ;  /* 0x4000004000097882 */ /* 0x000fe20000000000 */
[----:B------:R-:W-:-:S02]  /*2f80*/  UMOV UR11, 0x40000040 ;  /* 0x40000040000b7882 */ /* 0x000fc40000000000 */
[----:B------:R-:W-:Y:S02]  /*2f90*/  USHF.R.U32.HI UR8, URZ, 0x4, UR7 ;  /* 0x000000043f087899 */ /* 0x000fe40008011607 */
[----:B------:R-:W-:Y:S02]  /*2fa0*/  USHF.R.U32.HI UR7, URZ, 0x4, UR6 ;  /* 0x000000043f077899 */ /* 0x000fe40008011606 */
[----:B------:R-:W-:Y:S02]  /*2fb0*/  ULOP3.LUT UR8, UR8, 0x3fff, URZ, 0xc0, !UPT ;  /* 0x00003fff08087892 */ /* 0x000fe4000f8ec03f */
[----:B------:R-:W-:Y:S02]  /*2fc0*/  ULOP3.LUT UR7, UR7, 0x3fff, URZ, 0xc0, !UPT ;  /* 0x00003fff07077892 */ /* 0x000fe4000f8ec03f */
[----:B------:R-:W-:Y:S02]  /*2fd0*/  ULOP3.LUT UR8, UR8, 0x1000000, URZ, 0xfc, !UPT ;  /* 0x0100000008087892 */ /* 0x000fe4000f8efc3f */
[----:B------:R-:W-:-:S02]  /*2fe0*/  ULEA UR7, UR4, UR7, 0xa ;  /* 0x0000000704077291 */ /* 0x000fc4000f8e503f */
[----:B------:R-:W-:-:S05]  /*2ff0*/  ULEA UR18, UR4, UR8, 0x9 ;  /* 0x0000000804127291 */ /* 0x000fca000f8e483f */
[----:B------:R-:W-:Y:S02]  /*3000*/  UMOV UR8, UR7 ;  /* 0x0000000700087c82 */ /* 0x000fe40008000000 */
[----:B------:R-:W-:Y:S01]  /*3010*/  UMOV UR10, UR18 ;  /* 0x00000012000a7c82 */ /* 0x000fe20008000000 */
[----:B--2---:R-:W-:-:S06]  /*3020*/  WARPGROUP.ARRIVE ;  /* 0x00000000000079c5 */ /* 0x004fcc0000000000 */
[----:B------:R-:W-:Y:S01]  /*3030*/  HGMMA.64x128x16.F32.BF16 R24, gdesc[UR8].tnspA.tnspB, R24, UP0, gsb0 ;  /* 0x61e00000081879f0 */ /* 0x000fe2000b801818 */
[----:B------:R-:W-:Y:S01]  /*3040*/  UIADD3 UR8, UR7, 0x100, URZ ;  /* 0x0000010007087890 */ /* 0x000fe2000fffe03f */
[----:B------:R-:W-:Y:S01]  /*3050*/  UMOV UR9, 0x40000040 ;  /* 0x4000004000097882 */ /* 0x000fe20000000000 */
[----:B------:R-:W-:Y:S02]  /*3060*/  WARPGROUP.DEPBAR.LE gsb0, 0x0 ;  /* 0x00008000000079c5 */ /* 0x000fe40000010000 */
[----:B------:R-:W-:Y:S01]  /*3070*/  STL.64 [R1], R24 ;  /* 0x0000001801007387 */ /* 0x000fe20000100a00 */
[----:B-1----:R-:W-:Y:S02]  /*3080*/  IMAD.MOV.U32 R2, RZ, RZ, R86 ;  /* 0x000000ffff027224 */ /* 0x002fe400078e0056 */
[----:B------:R-:W-:Y:S01]  /*3090*/  IMAD.MOV.U32 R0, RZ, RZ, R87 ;  /* 0x000000ffff007224 */ /* 0x000fe200078e0057 */
[----:B------:R-:W-:Y:S01]  /*30a0*/  STL.64 [R1+0x8], R26 ;  /* 0x0000081a01007387 */ /* 0x000fe20000100a00 */
[----:B------:R-:W-:-:S02]  /*30b0*/  IMAD.MOV.U32 R10, RZ, RZ, R84 ;  /* 0x000000ffff0a7224 */ /* 0x000fc400078e0054 */
[----:B------:R-:W-:Y:S01]  /*30c0*/  IMAD.MOV.U32 R9, RZ, RZ, R85 ;  /* 0x000000ffff097224 */ /* 0x000fe200078e0055 */
[----:B------:R-:W-:Y:S01]  /*30d0*/  STL.64 [R1+0x10], R28 ;  /* 0x0000101c01007387 */ /* 0x000fe20000100a00 */
[----:B------:R-:W-:Y:S02]  /*30e0*/  IMAD.MOV.U32 R12, RZ, RZ, R82 ;  /* 0x000000ffff0c7224 */ /* 0x000fe400078e0052 */
[----:B------:R-:W-:Y:S01]  /*30f0*/  IMAD.MOV.U32 R11, RZ, RZ, R83 ;  /* 0x000000ffff0b7224 */ /* 0x000fe200078e0053 */
[----:B------:R-:W-:Y:S01]  /*3100*/  STL.64 [R1+0x18], R30 ;  /* 0x0000181e01007387 */ /* 0x000fe20000100a00 */
[----:B------:R-:W-:Y:S02]  /*3110*/  IMAD.MOV.U32 R14, RZ, RZ, R80 ;  /* 0x000000ffff0e7224 */ /* 0x000fe400078e0050 */
[----:B------:R-:W-:Y:S01]  /*3120*/  IMAD.MOV.U32 R13, RZ, RZ, R81 ;  /* 0x000000ffff0d7224 */ /* 0x000fe200078e0051 */
[----:B------:R1:W-:Y:S01]  /*3130*/  STL.64 [R1+0x20], R32 ;  /* 0x0000202001007387 */ /* 0x0003e20000100a00 */
[----:B------:R-:W-:-:S02]  /*3140*/  IMAD.MOV.U32 R16, RZ, RZ, R78 ;  /* 0x000000ffff107224 */ /* 0x000fc400078e004e */
[----:B------:R-:W-:Y:S01]  /*3150*/  IMAD.MOV.U32 R15, RZ, RZ, R79 ;  /* 0x000000ffff0f7224 */ /* 0x000fe200078e004f */
[----:B------:R-:W2:Y:S01]  /*3160*/  LDL.LU.64 R86, [R1+0x268] ;  /* 0x0002680001567983 */ /* 0x000ea20000300a00 */
[----:B------:R-:W-:Y:S02]  /*3170*/  IMAD.MOV.U32 R18, RZ, RZ, R76 ;  /* 0x000000ffff127224 */ /* 0x000fe400078e004c */
[----:B------:R-:W-:Y:S01]  /*3180*/  IMAD.MOV.U32 R17, RZ, RZ, R77 ;  /* 0x000000ffff117224 */ /* 0x000fe200078e004d */
[----:B------:R-:W2:Y:S01]  /*3190*/  LDL.LU.64 R84, [R1+0x260] ;  /* 0x0002600001547983 */ /* 0x000ea20000300a00 */
[----:B------:R-:W-:Y:S02]  /*31a0*/  IMAD.MOV.U32 R20, RZ, RZ, R74 ;  /* 0x000000ffff147224 */ /* 0x000fe400078e004a */
[----:B------:R-:W-:Y:S01]  /*31b0*/  IMAD.MOV.U32 R19, RZ, RZ, R75 ;  /* 0x000000ffff137224 */ /* 0x000fe200078e004b */
[----:B------:R-:W2:Y:S01]  /*31c0*/  LDL.LU.64 R82, [R1+0x258] ;  /* 0x0002580001527983 */ /* 0x000ea20000300a00 */
[----:B------:R-:W-:-:S02]  /*31d0*/  IMAD.MOV.U32 R22, RZ, RZ, R72 ;  /* 0x000000ffff167224 */ /* 0x000fc400078e0048 */
[----:B------:R-:W-:Y:S01]  /*31e0*/  IMAD.MOV.U32 R21, RZ, RZ, R73 ;  /* 0x000000ffff157224 */ /* 0x000fe200078e0049 */
[----:B------:R-:W2:Y:S01]  /*31f0*/  LDL.LU.64 R80, [R1+0x250] ;  /* 0x0002500001507983 */ /* 0x000ea20000300a00 */
[----:B------:R-:W-:Y:S02]  /*3200*/  IMAD.MOV.U32 R234, RZ, RZ, R70 ;  /* 0x000000ffffea7224 */ /* 0x000fe400078e0046 */
[----:B------:R-:W-:Y:S01]  /*3210*/  IMAD.MOV.U32 R23, RZ, RZ, R71 ;  /* 0x000000ffff177224 */ /* 0x000fe200078e0047 */
[----:B------:R-:W2:Y:S01]  /*3220*/  LDL.LU.64 R78, [R1+0x248] ;  /* 0x00024800014e7983 */ /* 0x000ea20000300a00 */
[----:B------:R-:W-:Y:S01]  /*3230*/  IMAD.MOV.U32 R232, RZ, RZ, R68 ;  /* 0x000000ffffe87224 */ /* 0x000fe200078e0044 */
[----:B------:R-:W-:Y:S01]  /*3240*/  WARPGROUP.ARRIVE ;  /* 0x00000000000079c5 */ /* 0x000fe20000000000 */
[----:B------:R-:W-:Y:S01]  /*3250*/  IMAD.MOV.U32 R233, RZ, RZ, R69 ;  /* 0x000000ffffe97224 */ /* 0x000fe200078e0045 */
[----:B------:R-:W2:Y:S01]  /*3260*/  LDL.LU.64 R76, [R1+0x240] ;  /* 0x00024000014c7983 */ /* 0x000ea20000300a00 */
[----:B------:R-:W-:-:S02]  /*3270*/  IMAD.MOV.U32 R230, RZ, RZ, R66 ;  /* 0x000000ffffe67224 */ /* 0x000fc400078e0042 */
[----:B------:R-:W-:Y:S01]  /*3280*/  IMAD.MOV.U32 R231, RZ, RZ, R67 ;  /* 0x000000ffffe77224 */ /* 0x000fe200078e0043 */
[----:B------:R-:W2:Y:S01]  /*3290*/  LDL.LU.64 R74, [R1+0x238] ;  /* 0x00023800014a7983 */ /* 0x000ea20000300a00 */
[----:B------:R-:W-:Y:S01]  /*32a0*/  IMAD.MOV.U32 R228, RZ, RZ, R64 ;  /* 0x000000ffffe47224 */ /* 0x000fe200078e0040 */
[----:B------:R-:W-:Y:S01]  /*32b0*/  HGMMA.64x128x16.F32.BF16 R152, gdesc[UR8].tnspA.tnspB, R152, UP0, gsb0 ;  /* 0x61e00000089879f0 */ /* 0x000fe2000b801898 */
        /* <DEDUP_REMOVED lines=46> */
[----:B------:R-:W2:Y:S04]  /*35a0*/  LDL.LU.64 R42, [R1+0x1b8] ;  /* 0x0001b800012a7983 */ /* 0x000ea80000300a00 */
[----:B------:R-:W2:Y:S04]  /*35b0*/  LDL.LU.64 R40, [R1+0x1b0] ;  /* 0x0001b00001287983 */ /* 0x000ea80000300a00 */
[----:B------:R-:W2:Y:S04]  /*35c0*/  LDL.LU.64 R38, [R1+0x1a8] ;  /* 0x0001a80001267983 */ /* 0x000ea80000300a00 */
[----:B------:R-:W2:Y:S04]  /*35d0*/  LDL.LU.64 R36, [R1+0x1a0] ;  /* 0x0001a00001247983 */ /* 0x000ea80000300a00 */
[----:B------:R-:W2:Y:S04]  /*35e0*/  LDL.LU.64 R34, [R1+0x198] ;  /* 0x0001980001227983 */ /* 0x000ea80000300a00 */
[----:B-1----:R-:W2:Y:S04]  /*35f0*/  LDL.LU.64 R32, [R1+0x190] ;  /* 0x0001900001207983 */ /* 0x002ea80000300a00 */
[----:B------:R-:W2:Y:S04]  /*3600*/  LDL.LU.64 R30, [R1+0x188] ;  /* 0x00018800011e7983 */ /* 0x000ea80000300a00 */
[----:B------:R-:W2:Y:S04]  /*3610*/  LDL.LU.64 R28, [R1+0x180] ;  /* 0x00018000011c7983 */ /* 0x000ea80000300a00 */
[----:B------:R-:W2:Y:S04]  /*3620*/  LDL.LU.64 R26, [R1+0x178] ;  /* 0x00017800011a7983 */ /* 0x000ea80000300a00 */
[----:B------:R-:W2:Y:S01]  /*3630*/  LDL.LU.64 R24, [R1+0x170] ;  /* 0x0001700001187983 */ /* 0x000ea20000300a00 */
[----:B------:R-:W-:-:S03]  /*3640*/  WARPGROUP.DEPBAR.LE gsb0, 0x0 ;  /* 0x00008000000079c5 */ /* 0x000fc60000010000 */
        /* <DEDUP_REMOVED lines=14> */
[----:B-1----:R-:W3:Y:S04]  /*3730*/  LDL.LU R188, [R1] ;  /* 0x0000000001bc7983 */ /* 0x002ee80000300800 */
[----:B------:R-:W3:Y:S04]  /*3740*/  LDL.LU R189, [R1+0x4] ;  /* 0x0000040001bd7983 */ /* 0x000ee80000300800 */
[----:B------:R-:W3:Y:S04]  /*3750*/  LDL.LU R190, [R1+0x8] ;  /* 0x0000080001be7983 */ /* 0x000ee80000300800 */
[----:B------:R-:W3:Y:S04]  /*3760*/  LDL.LU R191, [R1+0xc] ;  /* 0x00000c0001bf7983 */ /* 0x000ee80000300800 */
[----:B------:R-:W3:Y:S04]  /*3770*/  LDL.LU R192, [R1+0x10] ;  /* 0x0000100001c07983 */ /* 0x000ee80000300800 */
[----:B------:R-:W3:Y:S04]  /*3780*/  LDL.LU R193, [R1+0x14] ;  /* 0x0000140001c17983 */ /* 0x000ee80000300800 */
[----:B------:R-:W3:Y:S04]  /*3790*/  LDL.LU R194, [R1+0x18] ;  /* 0x0000180001c27983 */ /* 0x000ee80000300800 */
[----:B------:R-:W3:Y:S04]  /*37a0*/  LDL.LU R195, [R1+0x1c] ;  /* 0x00001c0001c37983 */ /* 0x000ee80000300800 */
[----:B------:R-:W3:Y:S04]  /*37b0*/  LDL.LU R196, [R1+0x20] ;  /* 0x0000200001c47983 */ /* 0x000ee80000300800 */
[----:B------:R-:W3:Y:S01]  /*37c0*/  LDL.LU R197, [R1+0x24] ;  /* 0x0000240001c57983 */ /* 0x000ee20000300800 */
[----:B------:R-:W-:Y:S01]  /*37d0*/  UIADD3 UR8, UR7, 0x200, URZ ;  /* 0x0000020007087890 */ /* 0x000fe2000fffe03f */
[----:B------:R-:W-:Y:S01]  /*37e0*/  WARPGROUP.ARRIVE ;  /* 0x00000000000079c5 */ /* 0x000fe20000000000 */
[----:B------:R-:W-:-:S07]  /*37f0*/  UMOV UR9, 0x40000040 ;  /* 0x4000004000097882 */ /* 0x000fce0000000000 */
[----:B------:R-:W-:Y:S01]  /*3800*/  HGMMA.64x128x16.F32.BF16 R88, gdesc[UR8].tnspA.tnspB, R88, UP0, gsb0 ;  /* 0x61e00000085879f0 */ /* 0x000fe2000b801858 */
[----:B------:R-:W-:Y:S01]  /*3810*/  UIADD3 UR8, UR7, 0x300, URZ ;  /* 0x0000030007087890 */ /* 0x000fe2000fffe03f */
[----:B------:R-:W-:Y:S01]  /*3820*/  UMOV UR9, 0x40000040 ;  /* 0x4000004000097882 */ /* 0x000fe20000000000 */
        /* <DEDUP_REMOVED lines=10> */
[----:B------:R-:W-:Y:S01]  /*38d0*/  IMAD.MOV.U32 R209, RZ, RZ, R241 ;  /* 0x000000ffffd17224 */ /* 0x000fe200078e00f1 */
[----:B------:R-:W-:-:S02]  /*38e0*/  WARPGROUP.DEPBAR.LE gsb0, 0x0 ;  /* 0x00008000000079c5 */ /* 0x000fc40000010000 */
[----:B--2---:R-:W-:-:S06]  /*38f0*/  WARPGROUP.ARRIVE ;  /* 0x00000000000079c5 */ /* 0x004fcc0000000000 */
[----:B------:R-:W-:Y:S01]  /*3900*/  HGMMA.64x128x16.F32.BF16 R24, gdesc[UR8].tnspA.tnspB, R24, UP0, gsb0 ;  /* 0x61e00000081879f0 */ /* 0x000fe2000b801818 */
        /* <DEDUP_REMOVED lines=24> */
[----:B------:R-:W-:-:S02]  /*3a90*/  UIADD3 UR8, UR7, 0x80, URZ ;  /* 0x0000008007087890 */ /* 0x000fc4000fffe03f */
[----:B------:R-:W-:Y:S01]  /*3aa0*/  UIADD3 UR10, UR18, 0x80, URZ ;  /* 0x00000080120a7890 */ /* 0x000fe2000fffe03f */
[----:B------:R-:W-:Y:S01]  /*3ab0*/  UMOV UR9, 0x40000040 ;  /* 0x4000004000097882 */ /* 0x000fe20000000000 */
[----:B------:R-:W-:Y:S01]  /*3ac0*/  UMOV UR11, 0x40000040 ;  /* 0x40000040000b7882 */ /* 0x000fe20000000000 */
[----:B------:R-:W-:Y:S02]  /*3ad0*/  WARPGROUP.DEPBAR.LE gsb0, 0x0 ;  /* 0x00008000000079c5 */ /* 0x000fe40000010000 */
[----:B---3--:R-:W-:-:S06]  /*3ae0*/  WARPGROUP.ARRIVE ;  /* 0x00000000000079c5 */ /* 0x008fcc0000000000 */
        /* <DEDUP_REMOVED lines=61> */
[----:B------:R-:W-:Y:S03]  /*3ec0*/  HGMMA.64x128x16.F32.BF16 R24, gdesc[UR8].tnspA.tnspB, R24, gsb0 ;  /* 0x61e00000081879f0 */ /* 0x000fe60008001818 */
[----:B------:R-:W-:Y:S02]  /*3ed0*/  WARPGROUP.DEPBAR.LE gsb0, 0x0 ;  /* 0x00008000000079c5 */ /* 0x000fe40000010000 */
[----:B--2---:R-:W-:Y:S05]  /*3ee0*/  @!P2 BRA `(.L_x_21) ;  /* 0x000000000004a947 */ /* 0x004fea0003800000 */
[----:B------:R-:W-:Y:S01]  /*3ef0*/  BPT.TRAP 0x1 ;  /* 0x000000040000795c */ /* 0x000fe20000300000 */
.L_x_21:
[----:B------:R-:W-:Y:S01]  /*3f00*/  ISETP.NE.AND P1, PT, R5, RZ, PT ;  /* 0x000000ff0500720c */ /* 0x000fe20003f25270 */
[----:B------:R-:W-:Y:S01]  /*3f10*/  IMAD.U32 R0, RZ, RZ, UR5 ;  /* 0x00000005ff007e24 */ /* 0x000fe2000f8e00ff */
[----:B------:R-:W-:-:S11]  /*3f20*/  UISETP.GT.U32.AND UP0, UPT, UR14, 0x1, UPT ;  /* 0x000000010e00788c */ /* 0x000fd6000bf04070 */
[----:B------:R-:W-:-:S05]  /*3f30*/  @P1 LEA R0, R0, UR6, 0x3 ;  /* 0x0000000600001c11 */ /* 0x000fca000f8e18ff */
[----:B------:R-:W-:-:S05]  /*3f40*/  @P1 VIADD R0, R0, 0x36048 ;  /* 0x0003604800001836 */ /* 0x000fca0000000000 */
[----:B------:R-:W-:-:S04]  /*3f50*/  @P1 PRMT R0, R6, 0x654, R0 ;  /* 0x0000065406001816 */ /* 0x000fc80000000000 */
[----:B------:R1:W-:Y:S01]  /*3f60*/  @P1 SYNCS.ARRIVE.TRANS64.RED.A1T0 RZ, [R0+URZ], RZ ;  /* 0x000000ff00ff19a7 */ /* 0x0003e2000810043f */
[----:B------:R-:W-:-:S13]  /*3f70*/  PLOP3.LUT P1, PT, PT, PT, UP0, 0x80, 0x0 ;  /* 0x000000000000781c */ /* 0x000fda0003f2f008 */
[----:B-1----:R-:W-:Y:S05]  /*3f80*/  @P1 BRA `(.L_x_22) ;  /* 0x0000000000041947 */ /* 0x002fea0003800000 */
[----:B------:R-:W-:Y:S01]  /*3f90*/  BPT.TRAP 0x1 ;  /* 0x000000040000795c */ /* 0x000fe20000300000 */
.L_x_22:
[----:B------:R-:W-:Y:S01]  /*3fa0*/  UIADD3 UR4, UR4, 0x1, URZ ;  /* 0x0000000104047890 */ /* 0x000fe2000fffe03f */
[C---:B------:R-:W-:Y:S01]  /*3fb0*/  ISETP.GT.AND P1, PT, R3.reuse, 0x1, PT ;  /* 0x000000010300780c */ /* 0x040fe20003f24270 */
[----:B------:R-:W-:Y:S01]  /*3fc0*/  UIADD3 UR5, UR5, 0x1, URZ ;  /* 0x0000000105057890 */ /* 0x000fe2000fffe03f */
[----:B------:R-:W-:Y:S01]  /*3fd0*/  VIADD R3, R3, 0xffffffff ;  /* 0xffffffff03037836 */ /* 0x000fe20000000000 */
[----:B------:R-:W-:Y:S02]  /*3fe0*/  UISETP.NE.AND UP0, UPT, UR4, 0x9, UPT ;  /* 0x000000090400788c */ /* 0x000fe4000bf05270 */
[----:B------:R-:W-:Y:S02]  /*3ff0*/  UISETP.NE.AND UP1, UPT, UR5, 0x9, UPT ;  /* 0x000000090500788c */ /* 0x000fe4000bf25270 */
[----:B------:R-:W-:Y:S02]  /*4000*/  USEL UR6, URZ, 0x1, UP0 ;  /* 0x000000013f067887 */ /* 0x000fe40008000000 */
[----:B------:R-:W-:-:S02]  /*4010*/  USEL UR4, UR4, URZ, UP0 ;  /* 0x0000003f04047287 */ /* 0x000fc40008000000 */
[----:B------:R-:W-:Y:S02]  /*4020*/  USEL UR5, UR5, URZ, UP1 ;  /* 0x0000003f05057287 */ /* 0x000fe40008800000 */
[----:B------:R-:W-:Y:S01]  /*4030*/  UPLOP3.LUT UP0, UPT, UPT, UPT, UPT, 0x80, 0x0 ;  /* 0x000000000000789c */ /* 0x000fe20003f0f070 */
[----:B------:R-:W-:Y:S01]  /*4040*/  LOP3.LUT R4, R4, UR6, RZ, 0x3c, !PT ;  /* 0x0000000604047c12 */ /* 0x000fe2000f8e3cff */
[----:B------:R-:W-:Y:S09]  /*4050*/  @P1 BRA `(.L_x_23) ;  /* 0xffffffe800881947 */ /* 0x000ff2000383ffff */
.L_x_18:
[----:B------:R-:W-:Y:S05]  /*4060*/  @!P0 BRA `(.L_x_24) ;  /* 0x0000000000608947 */ /* 0x000fea0003800000 */
[----:B------:R-:W-:-:S04]  /*4070*/  ULOP3.LUT UR4, UR14, 0x1, URZ, 0xfc, !UPT ;  /* 0x000000010e047892 */ /* 0x000fc8000f8efc3f */
[----:B------:R-:W-:-:S06]  /*4080*/  UISETP.NE.AND UP0, UPT, UR4, 0x3, UPT ;  /* 0x000000030400788c */ /* 0x000fcc000bf05270 */
[----:B------:R-:W-:-:S13]  /*4090*/  PLOP3.LUT P0, PT, PT, PT, UP0, 0x80, 0x0 ;  /* 0x000000000000781c */ /* 0x000fda0003f0f008 */
[----:B------:R-:W-:Y:S05]  /*40a0*/  @!P0 BRA `(.L_x_25) ;  /* 0x0000000000048947 */ /* 0x000fea0003800000 */
[----:B------:R-:W-:Y:S01]  /*40b0*/  BPT.TRAP 0x1 ;  /* 0x000000040000795c */ /* 0x000fe20000300000 */
.L_x_25:
[----:B------:R-:W-:Y:S01]  /*40c0*/  ISETP.NE.AND P0, PT, R5, RZ, PT ;  /* 0x000000ff0500720c */ /* 0x000fe20003f05270 */
[----:B------:R-:W-:-:S12]  /*40d0*/  BSSY B0, `(.L_x_26) ;  /* 0x000000d000007945 */ /* 0x000fd80003800000 */
[----:B------:R-:W-:Y:S05]  /*40e0*/  @!P0 BRA `(.L_x_27) ;  /* 0x00000000002c8947 */ /* 0x000fea0003800000 */
[----:B------:R-:W1:Y:S01]  /*40f0*/  S2UR UR6, SR_CgaCtaId ;  /* 0x00000000000679c3 */ /* 0x000e620000008800 */
[----:B------:R-:W-:-:S04]  /*4100*/  UIMAD.WIDE.U32 UR4, UR44, 0x38e38e39, URZ ;  /* 0x38e38e392c0478a5 */ /* 0x000fc8000f8e003f */
[----:B------:R-:W-:-:S03]  /*4110*/  USHF.R.U32.HI UR4, URZ, 0x1, UR5 ;  /* 0x000000013f047899 */ /* 0x000fc60008011605 */
[----:B------:R-:W-:Y:S01]  /*4120*/  UMOV UR5, 0x400 ;  /* 0x0000040000057882 */ /* 0x000fe20000000000 */
[----:B------:R-:W-:Y:S02]  /*4130*/  UIMAD UR4, UR4, -0x9, UR44 ;  /* 0xfffffff7040478a4 */ /* 0x000fe4000f8e022c */
[----:B-1----:R-:W-:-:S04]  /*4140*/  ULEA UR5, UR6, UR5, 0x18 ;  /* 0x0000000506057291 */ /* 0x002fc8000f8ec03f */
[----:B------:R-:W-:-:S04]  /*4150*/  ULEA UR4, UR4, UR5, 0x3 ;  /* 0x0000000504047291 */ /* 0x000fc8000f8e183f */
[----:B------:R-:W-:-:S06]  /*4160*/  UIADD3 UR4, UR4, 0x36048, URZ ;  /* 0x0003604804047890 */ /* 0x000fcc000fffe03f */
[----:B------:R-:W-:-:S05]  /*4170*/  IMAD.U32 R0, RZ, RZ, UR4 ;  /* 0x00000004ff007e24 */ /* 0x000fca000f8e00ff */
[----:B------:R-:W-:-:S04]  /*4180*/  PRMT R6, R6, 0x654, R0 ;  /* 0x0000065406067816 */ /* 0x000fc80000000000 */
[----:B------:R1:W-:Y:S03]  /*4190*/  SYNCS.ARRIVE.TRANS64.RED.A1T0 RZ, [R6+URZ], RZ ;  /* 0x000000ff06ff79a7 */ /* 0x0003e6000810043f */
.L_x_27:
[----:B------:R-:W-:Y:S05]  /*41a0*/  BSYNC B0 ;  /* 0x0000000000007941 */ /* 0x000fea0003800000 */
.L_x_26:
[----:B------:R-:W-:-:S06]  /*41b0*/  UISETP.GT.U32.AND UP0, UPT, UR14, 0x1, UPT ;  /* 0x000000010e00788c */ /* 0x000fcc000bf04070 */
[----:B------:R-:W-:-:S13]  /*41c0*/  PLOP3.LUT P0, PT, PT, PT, UP0, 0x80, 0x0 ;  /* 0x000000000000781c */ /* 0x000fda0003f0f008 */
[----:B------:R-:W-:Y:S05]  /*41d0*/  @P0 BRA `(.L_x_24) ;  /* 0x0000000000040947 */ /* 0x000fea0003800000 */
[----:B------:R-:W-:Y:S01]  /*41e0*/  BPT.TRAP 0x1 ;  /* 0x000000040000795c */ /* 0x000fe20000300000 */
.L_x_24:
[----:B------:R-:W2:Y:S01]  /*41f0*/  S2R R9, SR_CTAID.X ;  /* 0x0000000000097919 */ /* 0x000ea20000002500 */
[CC--:B------:R-:W-:Y:S01]  /*4200*/  LEA.HI R0, R8.reuse, R7.reuse, RZ, 0x2 ;  /* 0x0000000708007211 */ /* 0x0c0fe200078f10ff */
[----:B------:R-:W3:Y:S01]  /*4210*/  LDC.64 R4, c[0x0][0x280] ;  /* 0x0000a000ff047b82 */ /* 0x000ee20000000a00 */
[----:B-1----:R-:W-:Y:S01]  /*4220*/  LEA.HI R6, R8, R7, RZ, 0x5 ;  /* 0x0000000708067211 */ /* 0x002fe200078f28ff */
[----:B------:R-:W-:Y:S01]  /*4230*/  USHF.L.U32 UR11, UR22, 0x7, URZ ;  /* 0x00000007160b7899 */ /* 0x000fe2000800063f */
[--C-:B------:R-:W-:Y:S01]  /*4240*/  SHF.R.S32.HI R2, RZ, 0x2, R0.reuse ;  /* 0x00000002ff027819 */ /* 0x100fe20000011400 */
[----:B------:R-:W-:Y:S01]  /*4250*/  ULDC.64 UR18, c[0x0][0x5d0] ;  /* 0x0001740000127ab9 */ /* 0x000fe20000000a00 */
[----:B------:R-:W-:Y:S01]  /*4260*/  SHF.R.S32.HI R3, RZ, 0x1f, R0 ;  /* 0x0000001fff037819 */ /* 0x000fe20000011400 */
[----:B------:R-:W-:Y:S01]  /*4270*/  USHF.R.S32.HI UR20, URZ, 0x1f, UR11 ;  /* 0x0000001f3f147899 */ /* 0x000fe2000801140b */
[----:B------:R-:W-:Y:S01]  /*4280*/  LOP3.LUT R0, R0, 0xfffffffc, RZ, 0xc0, !PT ;  /* 0xfffffffc00007812 */ /* 0x000fe200078ec0ff */
[----:B------:R-:W-:Y:S01]  /*4290*/  USHF.R.S32.HI UR10, URZ, 0x1f, UR15 ;  /* 0x0000001f3f0a7899 */ /* 0x000fe2000801140f */
[----:B------:R-:W-:Y:S01]  /*42a0*/  LEA.HI R3, R3, R2, RZ, 0x3 ;  /* 0x0000000203037211 */ /* 0x000fe200078f18ff */
[----:B------:R-:W-:Y:S01]  /*42b0*/  ULDC.64 UR4, c[0x0][0x5e0] ;  /* 0x0001780000047ab9 */ /* 0x000fe20000000a00 */
[----:B------:R-:W-:Y:S01]  /*42c0*/  USHF.R.S32.HI UR8, URZ, 0x1f, UR23 ;  /* 0x0000001f3f087899 */ /* 0x000fe20008011417 */
[----:B------:R-:W-:Y:S01]  /*42d0*/  IMAD.IADD R7, R7, 0x1, -R0 ;  /* 0x0000000107077824 */ /* 0x000fe200078e0a00 */
[----:B------:R-:W-:-:S02]  /*42e0*/  LOP3.LUT R3, R3, 0xfffffff8, RZ, 0xc0, !PT ;  /* 0xfffffff803037812 */ /* 0x000fc400078ec0ff */
[----:B------:R-:W-:Y:S01]  /*42f0*/  SHF.R.S32.HI R0, RZ, 0x5, R6 ;  /* 0x00000005ff007819 */ /* 0x000fe20000011406 */
[----:B------:R-:W-:Y:S02]  /*4300*/  IMAD.SHL.U32 R12, R7, 0x2, RZ ;  /* 0x00000002070c7824 */ /* 0x000fe400078e00ff */
[----:B------:R-:W-:-:S03]  /*4310*/  IMAD.IADD R2, R2, 0x1, -R3 ;  /* 0x0000000102027824 */ /* 0x000fc600078e0a03 */
[----:B------:R-:W-:Y:S02]  /*4320*/  SHF.R.S32.HI R13, RZ, 0x1f, R12 ;  /* 0x0000001fff0d7819 */ /* 0x000fe4000001140c */
[--C-:B------:R-:W-:Y:S02]  /*4330*/  SHF.R.S32.HI R3, RZ, 0x1f, R2.reuse ;  /* 0x0000001fff037819 */ /* 0x100fe40000011402 */
[----:B---3--:R-:W-:Y:S01]  /*4340*/  ISETP.LE.AND P0, PT, R5, UR11, PT ;  /* 0x0000000b05007c0c */ /* 0x008fe2000bf03270 */
[----:B------:R-:W-:Y:S02]  /*4350*/  IMAD R5, R7, -0x2, R5 ;  /* 0xfffffffe07057824 */ /* 0x000fe400078e0205 */
[----:B------:R-:W-:-:S04]  /*4360*/  IMAD.WIDE R14, R0, 0x10, R2 ;  /* 0x00000010000e7825 */ /* 0x000fc800078e0202 */
[C---:B--2---:R-:W-:Y:S02]  /*4370*/  IMAD.SHL.U32 R3, R9.reuse, 0x100, RZ ;  /* 0x0000010009037824 */ /* 0x044fe400078e00ff */
[----:B------:R-:W-:-:S03]  /*4380*/  IMAD.WIDE R14, R9, 0x100, R14 ;  /* 0x00000100090e7825 */ /* 0x000fc600078e020e */
[----:B------:R-:W-:Y:S01]  /*4390*/  ISETP.GE.OR P0, PT, R3, R4, P0 ;  /* 0x000000040300720c */ /* 0x000fe20000706670 */
[----:B------:R-:W-:-:S05]  /*43a0*/  IMAD R0, R0, -0x10, -R3 ;  /* 0xfffffff000007824 */ /* 0x000fca00078e0a03 */
[----:B------:R-:W-:Y:S01]  /*43b0*/  IADD3 R0, R0, R4, -R2 ;  /* 0x0000000400007210 */ /* 0x000fe20007ffe802 */
[----:B------:R-:W-:-:S04]  /*43c0*/  IMAD.WIDE.U32 R2, R14, UR18, R12 ;  /* 0x000000120e027c25 */ /* 0x000fc8000f8e000c */
[----:B------:R-:W-:Y:S01]  /*43d0*/  IMAD R4, R15, UR18, RZ ;  /* 0x000000120f047c24 */ /* 0x000fe2000f8e02ff */
[----:B------:R-:W-:-:S03]  /*43e0*/  IADD3 R2, P1, R2, UR11, RZ ;  /* 0x0000000b02027c10 */ /* 0x000fc6000ff3e0ff */
[----:B------:R-:W-:-:S05]  /*43f0*/  IMAD R4, R14, UR19, R4 ;  /* 0x000000130e047c24 */ /* 0x000fca000f8e0204 */
[----:B------:R-:W-:Y:S01]  /*4400*/  IADD3.X R3, R3, UR20, R4, P1, !PT ;  /* 0x0000001403037c10 */ /* 0x000fe20008ffe404 */
[----:B------:R-:W-:Y:S01]  /*4410*/  IMAD.U32 R4, RZ, RZ, UR4 ;  /* 0x00000004ff047e24 */ /* 0x000fe2000f8e00ff */
[----:B------:R-:W-:-:S03]  /*4420*/  UIMAD UR4, UR10, UR4, URZ ;  /* 0x000000040a0472a4 */ /* 0x000fc6000f8e023f */
[----:B------:R-:W-:Y:S01]  /*4430*/  IMAD.WIDE.U32 R2, R4, UR15, R2 ;  /* 0x0000000f04027c25 */ /* 0x000fe2000f8e0002 */
[----:B------:R-:W-:-:S03]  /*4440*/  UIMAD UR4, UR15, UR5, UR4 ;  /* 0x000000050f0472a4 */ /* 0x000fc6000f8e0204 */
[----:B------:R-:W-:-:S03]  /*4450*/  IMAD.MOV.U32 R6, RZ, RZ, R2 ;  /* 0x000000ffff067224 */ /* 0x000fc600078e0002 */
[----:B------:R-:W-:Y:S01]  /*4460*/  VIADD R7, R3, UR4 ;  /* 0x0000000403077c36 */ /* 0x000fe20008000000 */
[----:B------:R-:W-:Y:S02]  /*4470*/  ULDC.64 UR4, c[0x0][0x5d8] ;  /* 0x0001760000047ab9 */ /* 0x000fe40000000a00 */
[----:B------:R-:W-:-:S04]  /*4480*/  IMAD.U32 R2, RZ, RZ, UR4 ;  /* 0x00000004ff027e24 */ /* 0x000fc8000f8e00ff */
[----:B------:R-:W-:Y:S01]  /*4490*/  IMAD.WIDE.U32 R6, R2, UR23, R6 ;  /* 0x0000001702067c25 */ /* 0x000fe2000f8e0006 */
[----:B------:R-:W-:Y:S06]  /*44a0*/  @P0 EXIT ;  /* 0x000000000000094d */ /* 0x000fec0003800000 */
[----:B------:R-:W-:Y:S01]  /*44b0*/  ULDC.64 UR6, c[0x0][0x288] ;  /* 0x0000a20000067ab9 */ /* 0x000fe20000000a00 */
[----:B------:R-:W-:Y:S02]  /*44c0*/  UIMAD UR4, UR8, UR4, URZ ;  /* 0x00000004080472a4 */ /* 0x000fe4000f8e023f */
[----:B------:R-:W-:Y:S02]  /*44d0*/  UISETP.GE.AND UP0, UPT, UR23, UR6, UPT ;  /* 0x000000061700728c */ /* 0x000fe4000bf06270 */
[----:B------:R-:W-:Y:S02]  /*44e0*/  UIMAD UR5, UR23, UR5, UR4 ;  /* 0x00000005170572a4 */ /* 0x000fe4000f8e0204 */
[----:B------:R-:W-:-:S03]  /*44f0*/  UISETP.GE.OR UP0, UPT, UR15, UR7, UP0 ;  /* 0x000000070f00728c */ /* 0x000fc60008706670 */
[----:B------:R-:W-:Y:S02]  /*4500*/  ULDC.64 UR6, c[0x0][0x5b8] ;  /* 0x00016e0000067ab9 */ /* 0x000fe40000000a00 */
[----:B------:R-:W-:Y:S01]  /*4510*/  UIMAD UR4, UR8, UR6, URZ ;  /* 0x00000006080472a4 */ /* 0x000fe2000f8e023f */
[----:B------:R-:W-:-:S13]  /*4520*/  PLOP3.LUT P0, PT, PT, PT, UP0, 0x80, 0x0 ;  /* 0x000000000000781c */ /* 0x000fda0003f0f008 */
[----:B------:R-:W-:Y:S05]  /*4530*/  @P0 EXIT ;  /* 0x000000000000094d */ /* 0x000fea0003800000 */
[----:B------:R-:W-:Y:S01]  /*4540*/  FSETP.NEU.AND P1, PT, RZ, UR17, PT ;  /* 0x00000011ff007c0b */ /* 0x000fe2000bf2d000 */
[----:B------:R-:W-:Y:S01]  /*4550*/  VIADD R3, R5, -UR11 ;  /* 0x8000000b05037c36 */ /* 0x000fe20008000000 */
[----:B------:R-:W-:Y:S01]  /*4560*/  UIMAD UR4, UR23, UR7, UR4 ;  /* 0x00000007170472a4 */ /* 0x000fe2000f8e0204 */
[----:B------:R-:W-:Y:S01]  /*4570*/  VIADD R2, R7, UR5 ;  /* 0x0000000507027c36 */ /* 0x000fe20008000000 */
[----:B------:R-:W-:Y:S02]  /*4580*/  USHF.L.U64.HI UR21, UR18, 0x6, UR19 ;  /* 0x0000000612157899 */ /* 0x000fe40008010213 */
[----:B------:R-:W-:Y:S01]  /*4590*/  ISETP.GT.AND P5, PT, R3, RZ, PT ;  /* 0x000000ff0300720c */ /* 0x000fe20003fa4270 */
[----:B------:R-:W-:Y:S02]  /*45a0*/  USHF.L.U32 UR14, UR18, 0x6, URZ ;  /* 0x00000006120e7899 */ /* 0x000fe4000800063f */
[----:B------:R-:W-:Y:S01]  /*45b0*/  USHF.L.U64.HI UR9, UR18, 0x3, UR19 ;  /* 0x0000000312097899 */ /* 0x000fe20008010213 */
[----:B------:R-:W-:Y:S01]  /*45c0*/  ISETP.GT.AND P0, PT, R0, RZ, P5 ;  /* 0x000000ff0000720c */ /* 0x000fe20002f04270 */
[----:B------:R-:W-:-:S02]  /*45d0*/  USHF.L.U32 UR8, UR18, 0x3, URZ ;  /* 0x0000000312087899 */ /* 0x000fc4000800063f */
[----:B------:R-:W-:Y:S10]  /*45e0*/  @!P1 BRA `(.L_x_28) ;  /* 0x000000cc00b49947 */ /* 0x000ff40003800000 */
[----:B------:R-:W-:Y:S01]  /*45f0*/  ULDC.64 UR24, c[0x0][0x5c8] ;  /* 0x0001720000187ab9 */ /* 0x000fe20000000a00 */
[----:B------:R-:W-:Y:S01]  /*4600*/  ULDC.64 UR28, c[0x0][0x5b0] ;  /* 0x00016c00001c7ab9 */ /* 0x000fe20000000a00 */
[C---:B------:R-:W-:Y:S01]  /*4610*/  LEA R4, P1, R6.reuse, UR24, 0x1 ;  /* 0x0000001806047c11 */ /* 0x040fe2000f8208ff */
[----:B------:R-:W-:Y:S01]  /*4620*/  ULDC.64 UR30, c[0x0][0x5a8] ;  /* 0x00016a00001e7ab9 */ /* 0x000fe20000000a00 */
[----:B------:R-:W2:Y:S01]  /*4630*/  LDL.LU R10, [R1] ;  /* 0x00000000010a7983 */ /* 0x000ea20000300800 */
[----:B------:R-:W-:Y:S01]  /*4640*/  IMAD R22, R15, UR28, RZ ;  /* 0x0000001c0f167c24 */ /* 0x000fe2000f8e02ff */
[----:B------:R-:W-:Y:S01]  /*4650*/  LEA.HI.X R5, R6, UR25, R2, 0x1, P1 ;  /* 0x0000001906057c11 */ /* 0x000fe200088f0c02 */
[----:B------:R-:W-:Y:S01]  /*4660*/  ULDC.64 UR24, c[0x0][0x5c0] ;  /* 0x0001700000187ab9 */ /* 0x000fe20000000a00 */
[----:B------:R-:W-:Y:S01]  /*4670*/  IADD3 R6, P1, R12, UR11, RZ ;  /* 0x0000000b0c067c10 */ /* 0x000fe2000ff3e0ff */
[----:B------:R-:W-:Y:S02]  /*4680*/  UIMAD UR5, UR10, UR24, URZ ;  /* 0x000000180a0572a4 */ /* 0x000fe4000f8e023f */
[----:B------:R-:W-:Y:S01]  /*4690*/  IMAD.U32 R20, RZ, RZ, UR24 ;  /* 0x00000018ff147e24 */ /* 0x000fe2000f8e00ff */
[----:B------:R-:W-:Y:S01]  /*46a0*/  IADD3.X R7, R13, UR20, RZ, P1, !PT ;  /* 0x000000140d077c10 */ /* 0x000fe20008ffe4ff */
[----:B------:R-:W-:Y:S01]  /*46b0*/  UIMAD UR10, UR15, UR25, UR5 ;  /* 0x000000190f0a72a4 */ /* 0x000fe2000f8e0205 */
[----:B------:R-:W-:-:S02]  /*46c0*/  IMAD R22, R14, UR29, R22 ;  /* 0x0000001d0e167c24 */ /* 0x000fc4000f8e0216 */
[----:B------:R-:W-:-:S04]  /*46d0*/  IMAD.WIDE.U32 R6, R20, UR15, R6 ;  /* 0x0000000f14067c25 */ /* 0x000fc8000f8e0006 */
[----:B------:R-:W-:Y:S02]  /*46e0*/  VIADD R19, R7, UR10 ;  /* 0x0000000a07137c36 */ /* 0x000fe40008000000 */
[----:B------:R-:W-:Y:S02]  /*46f0*/  IMAD.U32 R7, RZ, RZ, UR6 ;  /* 0x00000006ff077e24 */ /* 0x000fe4000f8e00ff */
[----:B------:R-:W-:-:S04]  /*4700*/  IMAD.MOV.U32 R18, RZ, RZ, R6 ;  /* 0x000000ffff127224 */ /* 0x000fc800078e0006 */
[----:B------:R-:W-:-:S04]  /*4710*/  IMAD.WIDE.U32 R18, R7, UR23, R18 ;  /* 0x0000001707127c25 */ /* 0x000fc8000f8e0012 */
[----:B------:R-:W-:Y:S02]  /*4720*/  VIADD R17, R19, UR4 ;  /* 0x0000000413117c36 */ /* 0x000fe40008000000 */
[----:B------:R-:W-:-:S04]  /*4730*/  IMAD.MOV.U32 R16, RZ, RZ, R18 ;  /* 0x000000ffff107224 */ /* 0x000fc800078e0012 */
[----:B------:R-:W-:-:S04]  /*4740*/  IMAD.WIDE.U32 R6, R14, UR28, R16 ;  /* 0x0000001c0e067c25 */ /* 0x000fc8000f8e0010 */
[----:B------:R-:W-:Y:S01]  /*4750*/  IMAD.IADD R7, R7, 0x1, R22 ;  /* 0x0000000107077824 */ /* 0x000fe200078e0216 */
[----:B------:R-:W-:-:S04]  /*4760*/  LEA R8, P1, R6, UR30, 0x1 ;  /* 0x0000001e06087c11 */ /* 0x000fc8000f8208ff */
[----:B------:R-:W-:-:S05]  /*4770*/  LEA.HI.X R9, R6, UR31, R7, 0x1, P1 ;  /* 0x0000001f06097c11 */ /* 0x000fca00088f0c07 */
[----:B------:R-:W3:Y:S01]  /*4780*/  @P0 LDG.E.LTC128B.U16 R21, desc[UR12][R8.64] ;  /* 0x0000000c08150981 */ /* 0x000ee2000c1e1520 */
[----:B------:R-:W-:Y:S01]  /*4790*/  UIMAD.WIDE.U32 UR6, UR23, UR6, URZ ;  /* 0x00000006170672a5 */ /* 0x000fe2000f8e003f */
[----:B------:R-:W-:Y:S01]  /*47a0*/  IMAD.U32 R216, RZ, RZ, UR28 ;  /* 0x0000001cffd87e24 */ /* 0x000fe2000f8e00ff */
[----:B------:R-:W-:Y:S01]  /*47b0*/  ISETP.GT.AND P3, PT, R3, 0x1, PT ;  /* 0x000000010300780c */ /* 0x000fe20003f64270 */
[----:B------:R-:W-:Y:S01]  /*47c0*/  BSSY B0, `(.L_x_29) ;  /* 0x0000015000007945 */ /* 0x000fe20003800000 */
[----:B------:R-:W-:Y:S01]  /*47d0*/  UIADD3 UR5, UR7, UR4, URZ ;  /* 0x0000000407057290 */ /* 0x000fe2000fffe03f */
[----:B------:R-:W-:Y:S02]  /*47e0*/  LOP3.LUT R2, R2, 0xfffffffd, RZ, 0xc0, !PT ;  /* 0xfffffffd02027812 */ /* 0x000fe400078ec0ff */
[----:B------:R-:W-:-:S08]  /*47f0*/  UMOV UR4, UR6 ;  /* 0x0000000600047c82 */ /* 0x000fd00008000000 */
[----:B------:R-:W-:Y:S01]  /*4800*/  @P3 LOP3.LUT R2, R2, 0x2, RZ, 0xfc, !PT ;  /* 0x0000000202023812 */ /* 0x000fe200078efcff */
[----:B---3--:R-:W-:-:S04]  /*4810*/  IMAD.U32 R6, R21, 0x10000, RZ ;  /* 0x0001000015067824 */ /* 0x008fc800078e00ff */
[----:B------:R-:W-:-:S04]  /*4820*/  FMUL R6, R6, UR17 ;  /* 0x0000001106067c20 */ /* 0x000fc80008400000 */
[----:B--2---:R-:W-:-:S05]  /*4830*/  FFMA R6, R10, UR16, R6 ;  /* 0x000000100a067c23 */ /* 0x004fca0008000006 */
[----:B------:R-:W-:-:S05]  /*4840*/  F2FP.BF16.F32.PACK_AB R6, RZ, R6 ;  /* 0x00000006ff06723e */ /* 0x000fca00000010ff */
[----:B------:R1:W-:Y:S02]  /*4850*/  @P0 STG.E.U16 desc[UR12][R4.64], R6 ;  /* 0x0000000604000986 */ /* 0x0003e4000c10150c */
[----:B-1----:R-:W-:-:S04]  /*4860*/  IMAD.WIDE.U32 R6, R14, R216, UR4 ;  /* 0x000000040e067e25 */ /* 0x002fc8000f8e00d8 */
[----:B------:R-:W-:Y:S02]  /*4870*/  IMAD.IADD R7, R22, 0x1, R7 ;  /* 0x0000000116077824 */ /* 0x000fe400078e0207 */
[----:B------:R-:W-:-:S04]  /*4880*/  IMAD.WIDE.U32 R6, R20, UR15, R6 ;  /* 0x0000000f14067c25 */ /* 0x000fc8000f8e0006 */
[----:B------:R-:W-:Y:S01]  /*4890*/  VIADD R7, R7, UR10 ;  /* 0x0000000a07077c36 */ /* 0x000fe20008000000 */
[----:B------:R-:W-:-:S04]  /*48a0*/  IADD3 R6, P0, P1, R6, UR11, R12 ;  /* 0x0000000b06067c10 */ /* 0x000fc8000f91e00c */
[----:B------:R-:W-:Y:S02]  /*48b0*/  IADD3.X R7, R7, UR20, R13, P0, P1 ;  /* 0x0000001407077c10 */ /* 0x000fe400087e240d */
[----:B------:R-:W-:Y:S02]  /*48c0*/  ISETP.GT.AND P1, PT, R0, RZ, P3 ;  /* 0x000000ff0000720c */ /* 0x000fe40001f24270 */
[----:B------:R-:W-:-:S04]  /*48d0*/  LEA R10, P0, R6, UR30, 0x1 ;  /* 0x0000001e060a7c11 */ /* 0x000fc8000f8008ff */
[----:B------:R-:W-:-:S07]  /*48e0*/  LEA.HI.X R11, R6, UR31, R7, 0x1, P0 ;  /* 0x0000001f060b7c11 */ /* 0x000fce00080f0c07 */
[----:B------:R-:W-:Y:S05]  /*48f0*/  @!P1 BRA `(.L_x_30) ;  /* 0x0000000000049947 */ /* 0x000fea0003800000 */
[----:B------:R1:W5:Y:S02]  /*4900*/  LDG.E.LTC128B.U16 R21, desc[UR12][R10.64+0x2] ;  /* 0x0000020c0a157981 */ /* 0x000364000c1e1520 */
.L_x_30:
[----:B------:R-:W-:Y:S05]  /*4910*/  BSYNC B0 ;  /* 0x0000000000007941 */ /* 0x000fea0003800000 */
.L_x_29:
[----:B------:R-:W2:Y:S01]  /*4920*/  LDL.LU R7, [R1+0x4] ;  /* 0x0000040001077983 */ /* 0x000ea20000300800 */
[----:B-----5:R-:W-:Y:S01]  /*4930*/  IMAD.U32 R6, R21, 0x10000, RZ ;  /* 0x0001000015067824 */ /* 0x020fe200078e00ff */
[----:B------:R-:W-:Y:S02]  /*4940*/  USHF.L.U64.HI UR27, UR28, 0x3, UR29 ;  /* 0x000000031c1b7899 */ /* 0x000fe4000801021d */
[----:B------:R-:W-:Y:S01]  /*4950*/  USHF.L.U32 UR26, UR28, 0x3, URZ ;  /* 0x000000031c1a7899 */ /* 0x000fe2000800063f */
[----:B------:R-:W-:Y:S01]  /*4960*/  FMUL R6, R6, UR17 ;  /* 0x0000001106067c20 */ /* 0x000fe20008400000 */
[----:B------:R-:W-:Y:S01]  /*4970*/  ISETP.GT.AND P2, PT, R0, 0x8, P5 ;  /* 0x000000080000780c */ /* 0x000fe20002f44270 */
[----:B------:R-:W3:Y:S02]  /*4980*/  LDL.LU R23, [R1+0x8] ;  /* 0x0000080001177983 */ /* 0x000ee40000300800 */
[----:B--2---:R-:W-:-:S05]  /*4990*/  FFMA R6, R7, UR16, R6 ;  /* 0x0000001007067c23 */ /* 0x004fca0008000006 */
[----:B------:R-:W-:-:S05]  /*49a0*/  F2FP.BF16.F32.PACK_AB R6, RZ, R6 ;  /* 0x00000006ff06723e */ /* 0x000fca00000010ff */
[----:B------:R2:W-:Y:S02]  /*49b0*/  @P1 STG.E.U16 desc[UR12][R4.64+0x2], R6 ;  /* 0x0000020604001986 */ /* 0x0005e4000c10150c */
[----:B--2---:R-:W-:-:S04]  /*49c0*/  IMAD.WIDE.U32 R6, R14, R216, UR26 ;  /* 0x0000001a0e067e25 */ /* 0x004fc8000f8e00d8 */
[----:B------:R-:W-:Y:S01]  /*49d0*/  IMAD.IADD R22, R22, 0x1, R7 ;  /* 0x0000000116167824 */ /* 0x000fe200078e0207 */
[----:B------:R-:W-:Y:S02]  /*49e0*/  IADD3 R7, P0, R18, R6, RZ ;  /* 0x0000000612077210 */ /* 0x000fe40007f1e0ff */
[----:B------:R-:W-:-:S03]  /*49f0*/  IADD3 R8, P1, R6, UR6, RZ ;  /* 0x0000000606087c10 */ /* 0x000fc6000ff3e0ff */
[----:B------:R-:W-:Y:S01]  /*4a00*/  IMAD.X R9, R22, 0x1, R17, P0 ;  /* 0x0000000116097824 */ /* 0x000fe200000e0611 */
[----:B------:R-:W-:-:S04]  /*4a10*/  LEA R6, P0, R7, UR30, 0x1 ;  /* 0x0000001e07067c11 */ /* 0x000fc8000f8008ff */
[----:B------:R-:W-:-:S05]  /*4a20*/  LEA.HI.X R7, R7, UR31, R9, 0x1, P0 ;  /* 0x0000001f07077c11 */ /* 0x000fca00080f0c09 */
[----:B------:R2:W4:Y:S01]  /*4a30*/  @P2 LDG.E.LTC128B.U16 R21, desc[UR12][R6.64] ;  /* 0x0000000c06152981 */ /* 0x000522000c1e1520 */
[----:B------:R-:W-:Y:S01]  /*4a40*/  USHF.L.U32 UR25, UR8, 0x1, URZ ;  /* 0x0000000108197899 */ /* 0x000fe2000800063f */
[----:B------:R-:W-:Y:S01]  /*4a50*/  BSSY B0, `(.L_x_31) ;  /* 0x0000014000007945 */ /* 0x000fe20003800000 */
[----:B------:R-:W-:-:S04]  /*4a60*/  USHF.L.U64.HI UR8, UR8, 0x1, UR9 ;  /* 0x0000000108087899 */ /* 0x000fc80008010209 */
[----:B--2---:R-:W-:Y:S01]  /*4a70*/  IADD3 R6, P0, R4, UR25, RZ ;  /* 0x0000001904067c10 */ /* 0x004fe2000ff1e0ff */
[----:B----4-:R-:W-:-:S04]  /*4a80*/  IMAD.U32 R7, R21, 0x10000, RZ ;  /* 0x0001000015077824 */ /* 0x010fc800078e00ff */
[----:B------:R-:W-:-:S04]  /*4a90*/  FMUL R7, R7, UR17 ;  /* 0x0000001107077c20 */ /* 0x000fc80008400000 */
[----:B---3--:R-:W-:-:S05]  /*4aa0*/  FFMA R7, R23, UR16, R7 ;  /* 0x0000001017077c23 */ /* 0x008fca0008000007 */
[----:B------:R-:W-:-:S04]  /*4ab0*/  F2FP.BF16.F32.PACK_AB R7, RZ, R7 ;  /* 0x00000007ff07723e */ /* 0x000fc800000010ff */
[----:B------:R-:W-:Y:S02]  /*4ac0*/  PRMT R9, R7, 0x7610, R9 ;  /* 0x0000761007097816 */ /* 0x000fe40000000009 */
[----:B------:R-:W-:-:S05]  /*4ad0*/  IADD3.X R7, R5, UR8, RZ, P0, !PT ;  /* 0x0000000805077c10 */ /* 0x000fca00087fe4ff */
[----:B------:R2:W-:Y:S02]  /*4ae0*/  @P2 STG.E.U16 desc[UR12][R6.64], R9 ;  /* 0x0000000906002986 */ /* 0x0005e4000c10150c */
[----:B--2---:R-:W-:-:S03]  /*4af0*/  IADD3.X R9, R22, UR5, RZ, P1, !PT ;  /* 0x0000000516097c10 */ /* 0x004fc60008ffe4ff */
[----:B------:R-:W-:-:S04]  /*4b00*/  IMAD.WIDE.U32 R8, R20, UR15, R8 ;  /* 0x0000000f14087c25 */ /* 0x000fc8000f8e0008 */
[----:B------:R-:W-:Y:S01]  /*4b10*/  VIADD R22, R9, UR10 ;  /* 0x0000000a09167c36 */ /* 0x000fe20008000000 */
[----:B------:R-:W-:-:S04]  /*4b20*/  IADD3 R9, P0, P1, R8, UR11, R12 ;  /* 0x0000000b08097c10 */ /* 0x000fc8000f91e00c */
[----:B------:R-:W-:Y:S02]  /*4b30*/  IADD3.X R22, R22, UR20, R13, P0, P1 ;  /* 0x0000001416167c10 */ /* 0x000fe400087e240d */
[----:B------:R-:W-:-:S04]  /*4b40*/  LEA R8, P0, R9, UR30, 0x1 ;  /* 0x0000001e09087c11 */ /* 0x000fc8000f8008ff */
[----:B------:R-:W-:Y:S02]  /*4b50*/  LEA.HI.X R9, R9, UR31, R22, 0x1, P0 ;  /* 0x0000001f09097c11 */ /* 0x000fe400080f0c16 */
[----:B------:R-:W-:-:S13]  /*4b60*/  ISETP.GT.AND P0, PT, R0, 0x8, P3 ;  /* 0x000000080000780c */ /* 0x000fda0001f04270 */
[----:B------:R-:W-:Y:S05]  /*4b70*/  @!P0 BRA `(.L_x_32) ;  /* 0x0000000000048947 */ /* 0x000fea0003800000 */
[----:B------:R2:W5:Y:S02]  /*4b80*/  LDG.E.LTC128B.U16 R21, desc[UR12][R8.64+0x2] ;  /* 0x0000020c08157981 */ /* 0x000564000c1e1520 */
.L_x_32:
[----:B------:R-:W-:Y:S05]  /*4b90*/  BSYNC B0 ;  /* 0x0000000000007941 */ /* 0x000fea0003800000 */
.L_x_31:
[----:B------:R-:W3:Y:S01]  /*4ba0*/  LDL.LU R23, [R1+0xc] ;  /* 0x00000c0001177983 */ /* 0x000ee20000300800 */
[----:B-----5:R-:W-:Y:S01]  /*4bb0*/  IMAD.U32 R22, R21, 0x10000, RZ ;  /* 0x0001000015167824 */ /* 0x020fe200078e00ff */
[----:B------:R-:W-:Y:S01]  /*4bc0*/  ISETP.GT.AND P1, PT, R3, 0x8, PT ;  /* 0x000000080300780c */ /* 0x000fe20003f24270 */
[----:B------:R-:W-:Y:S01]  /*4bd0*/  BSSY B0, `(.L_x_33) ;  /* 0x000000a000007945 */ /* 0x000fe20003800000 */
[----:B------:R-:W-:Y:S01]  /*4be0*/  LOP3.LUT R2, R2, 0xfffffffb, RZ, 0xc0, !PT ;  /* 0xfffffffb02027812 */ /* 0x000fe200078ec0ff */
[----:B------:R-:W-:-:S10]  /*4bf0*/  FMUL R22, R22, UR17 ;  /* 0x0000001116167c20 */ /* 0x000fd40008400000 */
[----:B------:R-:W-:Y:S01]  /*4c00*/  @P1 LOP3.LUT R2, R2, 0x4, RZ, 0xfc, !PT ;  /* 0x0000000402021812 */ /* 0x000fe200078efcff */
[----:B---3--:R-:W-:-:S05]  /*4c10*/  FFMA R22, R23, UR16, R22 ;  /* 0x0000001017167c23 */ /* 0x008fca0008000016 */
[----:B------:R-:W-:-:S05]  /*4c20*/  F2FP.BF16.F32.PACK_AB R22, RZ, R22 ;  /* 0x00000016ff16723e */ /* 0x000fca00000010ff */
[----:B------:R3:W-:Y:S01]  /*4c30*/  @P0 STG.E.U16 desc[UR12][R6.64+0x2], R22 ;  /* 0x0000021606000986 */ /* 0x0007e2000c10150c */
[----:B------:R-:W-:-:S13]  /*4c40*/  ISETP.GT.AND P0, PT, R0, RZ, P1 ;  /* 0x000000ff0000720c */ /* 0x000fda0000f04270 */
[----:B---3--:R-:W-:Y:S05]  /*4c50*/  @!P0 BRA `(.L_x_34) ;  /* 0x0000000000048947 */ /* 0x008fea0003800000 */
[----:B------:R3:W5:Y:S02]  /*4c60*/  LDG.E.LTC128B.U16 R21, desc[UR12][R10.64+0x10] ;  /* 0x0000100c0a157981 */ /* 0x000764000c1e1520 */
.L_x_34:
[----:B------:R-:W-:Y:S05]  /*4c70*/  BSYNC B0 ;  /* 0x0000000000007941 */ /* 0x000fea0003800000 */
.L_x_33:
[----:B------:R-:W4:Y:S01]  /*4c80*/  LDL.LU R23, [R1+0x10] ;  /* 0x0000100001177983 */ /* 0x000f220000300800 */
[----:B-----5:R-:W-:Y:S01]  /*4c90*/  IMAD.U32 R22, R21, 0x10000, RZ ;  /* 0x0001000015167824 */ /* 0x020fe200078e00ff */
[----:B------:R-:W-:Y:S01]  /*4ca0*/  ISETP.GT.AND P2, PT, R3, 0x9, PT ;  /* 0x000000090300780c */ /* 0x000fe20003f44270 */
[----:B------:R-:W-:Y:S01]  /*4cb0*/  BSSY B0, `(.L_x_35) ;  /* 0x000000a000007945 */ /* 0x000fe20003800000 */
[----:B------:R-:W-:Y:S01]  /*4cc0*/  LOP3.LUT R2, R2, 0xfffffff7, RZ, 0xc0, !PT ;  /* 0xfffffff702027812 */ /* 0x000fe200078ec0ff */
[----:B------:R-:W-:-:S10]  /*4cd0*/  FMUL R22, R22, UR17 ;  /* 0x0000001116167c20 */ /* 0x000fd40008400000 */
[----:B------:R-:W-:Y:S01]  /*4ce0*/  @P2 LOP3.LUT R2, R2, 0x8, RZ, 0xfc, !PT ;  /* 0x0000000802022812 */ /* 0x000fe200078efcff */
[----:B----4-:R-:W-:-:S05]  /*4cf0*/  FFMA R22, R23, UR16, R22 ;  /* 0x0000001017167c23 */ /* 0x010fca0008000016 */
[----:B------:R-:W-:-:S05]  /*4d00*/  F2FP.BF16.F32.PACK_AB R22, RZ, R22 ;  /* 0x00000016ff16723e */ /* 0x000fca00000010ff */
[----:B------:R4:W-:Y:S01]  /*4d10*/  @P0 STG.E.U16 desc[UR12][R4.64+0x10], R22 ;  /* 0x0000101604000986 */ /* 0x0009e2000c10150c */
[----:B------:R-:W-:-:S13]  /*4d20*/  ISETP.GT.AND P0, PT, R0, RZ, P2 ;  /* 0x000000ff0000720c */ /* 0x000fda0001704270 */
[----:B----4-:R-:W-:Y:S05]  /*4d30*/  @!P0 BRA `(.L_x_36) ;  /* 0x0000000000048947 */ /* 0x010fea0003800000 */
[----:B------:R4:W5:Y:S02]  /*4d40*/  LDG.E.LTC128B.U16 R21, desc[UR12][R10.64+0x12] ;  /* 0x0000120c0a157981 */ /* 0x000964000c1e1520 */
.L_x_36:
[----:B------:R-:W-:Y:S05]  /*4d50*/  BSYNC B0 ;  /* 0x0000000000007941 */ /* 0x000fea0003800000 */
.L_x_35:
[----:B------:R-:W2:Y:S01]  /*4d60*/  LDL.LU R23, [R1+0x14] ;  /* 0x0000140001177983 */ /* 0x000ea20000300800 */
[----:B-----5:R-:W-:Y:S01]  /*4d70*/  IMAD.U32 R22, R21, 0x10000, RZ ;  /* 0x0001000015167824 */ /* 0x020fe200078e00ff */
[----:B------:R-:W-:Y:S01]  /*4d80*/  ISETP.GT.AND P1, PT, R0, 0x8, P1 ;  /* 0x000000080000780c */ /* 0x000fe20000f24270 */
[----:B------:R-:W-:Y:S02]  /*4d90*/  BSSY B0, `(.L_x_37) ;  /* 0x0000007000007945 */ /* 0x000fe40003800000 */
[----:B------:R-:W-:-:S04]  /*4da0*/  FMUL R22, R22, UR17 ;  /* 0x0000001116167c20 */ /* 0x000fc80008400000 */
[----:B--2---:R-:W-:-:S05]  /*4db0*/  FFMA R22, R23, UR16, R22 ;  /* 0x0000001017167c23 */ /* 0x004fca0008000016 */
[----:B------:R-:W-:-:S05]  /*4dc0*/  F2FP.BF16.F32.PACK_AB R22, RZ, R22 ;  /* 0x00000016ff16723e */ /* 0x000fca00000010ff */
[----:B------:R2:W-:Y:S01]  /*4dd0*/  @P0 STG.E.U16 desc[UR12][R4.64+0x12], R22 ;  /* 0x0000121604000986 */ /* 0x0005e2000c10150c */
[----:B------:R-:W-:Y:S05]  /*4de0*/  @!P1 BRA `(.L_x_38) ;  /* 0x0000000000049947 */ /* 0x000fea0003800000 */
[----:B------:R0:W5:Y:S02]  /*4df0*/  LDG.E.LTC128B.U16 R21, desc[UR12][R8.64+0x10] ;  /* 0x0000100c08157981 */ /* 0x000164000c1e1520 */
.L_x_38:
[----:B------:R-:W-:Y:S05]  /*4e00*/  BSYNC B0 ;  /* 0x0000000000007941 */ /* 0x000fea0003800000 */
.L_x_37:
[----:B------:R-:W3:Y:S01]  /*4e10*/  LDL.LU R23, [R1+0x18] ;  /* 0x0000180001177983 */ /* 0x000ee20000300800 */
[----:B--2--5:R-:W-:Y:S01]  /*4e20*/  IMAD.U32 R22, R21, 0x10000, RZ ;  /* 0x0001000015167824 */ /* 0x024fe200078e00ff */
[----:B------:R-:W-:Y:S01]  /*4e30*/  ISETP.GT.AND P0, PT, R0, 0x8, P2 ;  /* 0x000000080000780c */ /* 0x000fe20001704270 */
[----:B------:R-:W-:Y:S02]  /*4e40*/  BSSY B0, `(.L_x_39) ;  /* 0x0000007000007945 */ /* 0x000fe40003800000 */
[----:B------:R-:W-:-:S04]  /*4e50*/  FMUL R22, R22, UR17 ;  /* 0x0000001116167c20 */ /* 0x000fc80008400000 */
[----:B---3--:R-:W-:-:S05]  /*4e60*/  FFMA R22, R23, UR16, R22 ;  /* 0x0000001017167c23 */ /* 0x008fca0008000016 */
[----:B------:R-:W-:-:S05]  /*4e70*/  F2FP.BF16.F32.PACK_AB R22, RZ, R22 ;  /* 0x00000016ff16723e */ /* 0x000fca00000010ff */
[----:B------:R2:W-:Y:S01]  /*4e80*/  @P1 STG.E.U16 desc[UR12][R6.64+0x10], R22 ;  /* 0x0000101606001986 */ /* 0x0005e2000c10150c */
[----:B------:R-:W-:Y:S05]  /*4e90*/  @!P0 BRA `(.L_x_40) ;  /* 0x0000000000048947 */ /* 0x000fea0003800000 */
[----:B------:R3:W5:Y:S02]  /*4ea0*/  LDG.E.LTC128B.U16 R21, desc[UR12][R8.64+0x12] ;  /* 0x0000120c08157981 */ /* 0x000764000c1e1520 */
.L_x_40:
[----:B------:R-:W-:Y:S05]  /*4eb0*/  BSYNC B0 ;  /* 0x0000000000007941 */ /* 0x000fea0003800000 */
.L_x_39:
[----:B------:R-:W4:Y:S01]  /*4ec0*/  LDL.LU R23, [R1+0x1c] ;  /* 0x00001c0001177983 */ /* 0x000f220000300800 */
[----:B--2--5:R-:W-:Y:S01]  /*4ed0*/  IMAD.U32 R22, R21, 0x10000, RZ ;  /* 0x0001000015167824 */ /* 0x024fe200078e00ff */
[----:B------:R-:W-:Y:S01]  /*4ee0*/  ISETP.GT.AND P3, PT, R3, 0x10, PT ;  /* 0x000000100300780c */ /* 0x000fe20003f64270 */
[----:B------:R-:W-:Y:S01]  /*4ef0*/  BSSY B0, `(.L_x_41) ;  /* 0x000000a000007945 */ /* 0x000fe20003800000 */
[----:B------:R-:W-:Y:S01]  /*4f00*/  LOP3.LUT R2, R2, 0xffffffef, RZ, 0xc0, !PT ;  /* 0xffffffef02027812 */ /* 0x000fe200078ec0ff */
[----:B------:R-:W-:Y:S01]  /*4f10*/  FMUL R22, R22, UR17 ;  /* 0x0000001116167c20 */ /* 0x000fe20008400000 */
[----:B------:R-:W-:-:S09]  /*4f20*/  ISETP.GT.AND P1, PT, R0, RZ, P3 ;  /* 0x000000ff0000720c */ /* 0x000fd20001f24270 */
[----:B------:R-:W-:Y:S01]  /*4f30*/  @P3 LOP3.LUT R2, R2, 0x10, RZ, 0xfc, !PT ;  /* 0x0000001002023812 */ /* 0x000fe200078efcff */
[----:B----4-:R-:W-:-:S05]  /*4f40*/  FFMA R22, R23, UR16, R22 ;  /* 0x0000001017167c23 */ /* 0x010fca0008000016 */
[----:B------:R-:W-:-:S05]  /*4f50*/  F2FP.BF16.F32.PACK_AB R22, RZ, R22 ;  /* 0x00000016ff16723e */ /* 0x000fca00000010ff */
[----:B------:R2:W-:Y:S01]  /*4f60*/  @P0 STG.E.U16 desc[UR12][R6.64+0x12], R22 ;  /* 0x0000121606000986 */ /* 0x0005e2000c10150c */
[----:B------:R-:W-:Y:S05]  /*4f70*/  @!P1 BRA `(.L_x_42) ;  /* 0x0000000000049947 */ /* 0x000fea0003800000 */
[----:B------:R4:W5:Y:S02]  /*4f80*/  LDG.E.LTC128B.U16 R21, desc[UR12][R10.64+0x20] ;  /* 0x0000200c0a157981 */ /* 0x000964000c1e1520 */
.L_x_42:
[----:B------:R-:W-:Y:S05]  /*4f90*/  BSYNC B0 ;  /* 0x0000000000007941 */ /* 0x000fea0003800000 */
.L_x_41:
[----:B------:R-:W3:Y:S01]  /*4fa0*/  LDL.LU R23, [R1+0x20] ;  /* 0x0000200001177983 */ /* 0x000ee20000300800 */
[----:B--2--5:R-:W-:Y:S01]  /*4fb0*/  IMAD.U32 R22, R21, 0x10000, RZ ;  /* 0x0001000015167824 */ /* 0x024fe200078e00ff */
[----:B------:R-:W-:Y:S01]  /*4fc0*/  IADD3 R219, P0, R14, 0x40, RZ ;  /* 0x000000400edb7810 */ /* 0x000fe20007f1e0ff */
[----:B------:R-:W-:Y:S01]  /*4fd0*/  BSSY B0, `(.L_x_43) ;  /* 0x0000014000007945 */ /* 0x000fe20003800000 */
[----:B------:R-:W-:Y:S01]  /*4fe0*/  ISETP.GT.AND P2, PT, R3, 0x11, PT ;  /* 0x000000110300780c */ /* 0x000fe20003f44270 */
[----:B------:R-:W-:Y:S01]  /*4ff0*/  FMUL R22, R22, UR17 ;  /* 0x0000001116167c20 */ /* 0x000fe20008400000 */
[----:B------:R-:W-:-:S11]  /*5000*/  LOP3.LUT R2, R2, 0xffbfffff, RZ, 0xc0, !PT ;  /* 0xffbfffff02027812 */ /* 0x000fd600078ec0ff */
[----:B------:R-:W-:Y:S01]  /*5010*/  @P2 LOP3.LUT R2, R2, 0x400000, RZ, 0xfc, !PT ;  /* 0x0040000002022812 */ /* 0x000fe200078efcff */
[----:B---3--:R-:W-:-:S05]  /*5020*/  FFMA R22, R23, UR16, R22 ;  /* 0x0000001017167c23 */ /* 0x008fca0008000016 */
[----:B------:R-:W-:-:S05]  /*5030*/  F2FP.BF16.F32.PACK_AB R22, RZ, R22 ;  /* 0x00000016ff16723e */ /* 0x000fca00000010ff */
[----:B------:R2:W-:Y:S02]  /*5040*/  @P1 STG.E.U16 desc[UR12][R4.64+0x20], R22 ;  /* 0x0000201604001986 */ /* 0x0005e4000c10150c */
[----:B--2---:R-:W-:-:S04]  /*5050*/  IMAD.X R22, RZ, RZ, R15, P0 ;  /* 0x000000ffff167224 */ /* 0x004fc800000e060f */
[----:B------:R-:W-:-:S04]  /*5060*/  IMAD R22, R22, UR28, RZ ;  /* 0x0000001c16167c24 */ /* 0x000fc8000f8e02ff */
[C---:B------:R-:W-:Y:S02]  /*5070*/  IMAD R227, R219.reuse, UR29, R22 ;  /* 0x0000001ddbe37c24 */ /* 0x040fe4000f8e0216 */
[----:B------:R-:W-:-:S04]  /*5080*/  IMAD.WIDE.U32 R22, R219, R216, UR4 ;  /* 0x00000004db167e25 */ /* 0x000fc8000f8e00d8 */
[----:B------:R-:W-:Y:S02]  /*5090*/  IMAD.IADD R23, R227, 0x1, R23 ;  /* 0x00000001e3177824 */ /* 0x000fe400078e0217 */
[----:B------:R-:W-:-:S04]  /*50a0*/  IMAD.WIDE.U32 R22, R20, UR15, R22 ;  /* 0x0000000f14167c25 */ /* 0x000fc8000f8e0016 */
[----:B------:R-:W-:Y:S01]  /*50b0*/  VIADD R23, R23, UR10 ;  /* 0x0000000a17177c36 */ /* 0x000fe20008000000 */
[----:B------:R-:W-:-:S04]  /*50c0*/  IADD3 R241, P0, P1, R22, UR11, R12 ;  /* 0x0000000b16f17c10 */ /* 0x000fc8000f91e00c */
[----:B------:R-:W-:Y:S02]  /*50d0*/  IADD3.X R247, R23, UR20, R13, P0, P1 ;  /* 0x0000001417f77c10 */ /* 0x000fe400087e240d */
[----:B------:R-:W-:-:S13]  /*50e0*/  ISETP.GT.AND P0, PT, R0, RZ, P2 ;  /* 0x000000ff0000720c */ /* 0x000fda0001704270 */
[----:B------:R-:W-:Y:S05]  /*50f0*/  @!P0 BRA `(.L_x_44) ;  /* 0x0000000000048947 */ /* 0x000fea0003800000 */
[----:B------:R2:W5:Y:S02]  /*5100*/  LDG.E.LTC128B.U16 R21, desc[UR12][R10.64+0x22] ;  /* 0x0000220c0a157981 */ /* 0x000564000c1e1520 */
.L_x_44:
[----:B------:R-:W-:Y:S05]  /*5110*/  BSYNC B0 ;  /* 0x0000000000007941 */ /* 0x000fea0003800000 */
.L_x_43:
[----:B------:R-:W3:Y:S01]  /*5120*/  LDL.LU R23, [R1+0x24] ;  /* 0x0000240001177983 */ /* 0x000ee20000300800 */
[----:B-----5:R-:W-:Y:S01]  /*5130*/  IMAD.U32 R22, R21, 0x10000, RZ ;  /* 0x0001000015167824 */ /* 0x020fe200078e00ff */
[----:B------:R-:W-:Y:S03]  /*5140*/  BSSY B0, `(.L_x_45) ;  /* 0x0000008000007945 */ /* 0x000fe60003800000 */
[----:B------:R-:W-:-:S04]  /*5150*/  FMUL R22, R22, UR17 ;  /* 0x0000001116167c20 */ /* 0x000fc80008400000 */
[----:B---3--:R-:W-:-:S05]  /*5160*/  FFMA R22, R23, UR16, R22 ;  /* 0x0000001017167c23 */ /* 0x008fca0008000016 */
[----:B------:R-:W-:-:S05]  /*5170*/  F2FP.BF16.F32.PACK_AB R22, RZ, R22 ;  /* 0x00000016ff16723e */ /* 0x000fca00000010ff */
[----:B------:R3:W-:Y:S01]  /*5180*/  @P0 STG.E.U16 desc[UR12][R4.64+0x22], R22 ;  /* 0x0000221604000986 */ /* 0x0007e2000c10150c */
[----:B------:R-:W-:-:S13]  /*5190*/  ISETP.GT.AND P0, PT, R0, 0x8, P3 ;  /* 0x000000080000780c */ /* 0x000fda0001f04270 */
[----:B---3--:R-:W-:Y:S05]  /*51a0*/  @!P0 BRA `(.L_x_46) ;  /* 0x0000000000048947 */ /* 0x008fea0003800000 */
[----:B------:R3:W5:Y:S02]  /*51b0*/  LDG.E.LTC128B.U16 R21, desc[UR12][R8.64+0x20] ;  /* 0x0000200c08157981 */ /* 0x000764000c1e1520 */
.L_x_46:
[----:B------:R-:W-:Y:S05]  /*51c0*/  BSYNC B0 ;  /* 0x0000000000007941 */ /* 0x000fea0003800000 */
.L_x_45:
[----:B------:R-:W2:Y:S01]  /*51d0*/  LDL.LU R23, [R1+0x28] ;  /* 0x0000280001177983 */ /* 0x000ea20000300800 */
[----:B-----5:R-:W-:Y:S01]  /*51e0*/  IMAD.U32 R22, R21, 0x10000, RZ ;  /* 0x0001000015167824 */ /* 0x020fe200078e00ff */
[----:B------:R-:W-:Y:S03]  /*51f0*/  BSSY B0, `(.L_x_47) ;  /* 0x0000008000007945 */ /* 0x000fe60003800000 */
[----:B------:R-:W-:-:S04]  /*5200*/  FMUL R22, R22, UR17 ;  /* 0x0000001116167c20 */ /* 0x000fc80008400000 */
[----:B--2---:R-:W-:-:S05]  /*5210*/  FFMA R22, R23, UR16, R22 ;  /* 0x0000001017167c23 */ /* 0x004fca0008000016 */
[----:B------:R-:W-:-:S05]  /*5220*/  F2FP.BF16.F32.PACK_AB R22, RZ, R22 ;  /* 0x00000016ff16723e */ /* 0x000fca00000010ff */
[----:B------:R2:W-:Y:S01]  /*5230*/  @P0 STG.E.U16 desc[UR12][R6.64+0x20], R22 ;  /* 0x0000201606000986 */ /* 0x0005e2000c10150c */
[----:B------:R-:W-:-:S13]  /*5240*/  ISETP.GT.AND P0, PT, R0, 0x8, P2 ;  /* 0x000000080000780c */ /* 0x000fda0001704270 */
[----:B--2---:R-:W-:Y:S05]  /*5250*/  @!P0 BRA `(.L_x_48) ;  /* 0x0000000000048947 */ /* 0x004fea0003800000 */
[----:B------:R2:W5:Y:S02]  /*5260*/  LDG.E.LTC128B.U16 R21, desc[UR12][R8.64+0x22] ;  /* 0x0000220c08157981 */ /* 0x000564000c1e1520 */
.L_x_48:
[----:B------:R-:W-:Y:S05]  /*5270*/  BSYNC B0 ;  /* 0x0000000000007941 */ /* 0x000fea0003800000 */
.L_x_47:
        /* <DEDUP_REMOVED lines=13> */
.L_x_50:
[----:B------:R-:W-:Y:S05]  /*5350*/  BSYNC B0 ;  /* 0x0000000000007941 */ /* 0x000fea0003800000 */
.L_x_49:
[----:B------:R-:W2:Y:S01]  /*5360*/  LDL.LU R23, [R1+0x30] ;  /* 0x0000300001177983 */ /* 0x000ea20000300800 */
[----:B-----5:R-:W-:Y:S01]  /*5370*/  IMAD.U32 R22, R21, 0x10000, RZ ;  /* 0x0001000015167824 */ /* 0x020fe200078e00ff */
[----:B------:R-:W-:Y:S01]  /*5380*/  ISETP.GT.AND P2, PT, R3, 0x19, PT ;  /* 0x000000190300780c */ /* 0x000fe20003f44270 */
[----:B------:R-:W-:Y:S01]  /*5390*/  BSSY B0, `(.L_x_51) ;  /* 0x0000014000007945 */ /* 0x000fe20003800000 */
[----:B------:R-:W-:Y:S01]  /*53a0*/  LOP3.LUT R2, R2, 0xfdffffff, RZ, 0xc0, !PT ;  /* 0xfdffffff02027812 */ /* 0x000fe200078ec0ff */
[----:B------:R-:W-:-:S10]  /*53b0*/  FMUL R22, R22, UR17 ;  /* 0x0000001116167c20 */ /* 0x000fd40008400000 */
[----:B------:R-:W-:Y:S01]  /*53c0*/  @P2 LOP3.LUT R2, R2, 0x2000000, RZ, 0xfc, !PT ;  /* 0x0200000002022812 */ /* 0x000fe200078efcff */
[----:B--2---:R-:W-:-:S05]  /*53d0*/  FFMA R22, R23, UR16, R22 ;  /* 0x0000001017167c23 */ /* 0x004fca0008000016 */
[----:B------:R-:W-:-:S05]  /*53e0*/  F2FP.BF16.F32.PACK_AB R22, RZ, R22 ;  /* 0x00000016ff16723e */ /* 0x000fca00000010ff */
[----:B------:R2:W-:Y:S01]  /*53f0*/  @P0 STG.E.U16 desc[UR12][R4.64+0x30], R22 ;  /* 0x0000301604000986 */ /* 0x0005e2000c10150c */
[----:B------:R-:W-:-:S05]  /*5400*/  IADD3 R221, P0, R14, 0x80, RZ ;  /* 0x000000800edd7810 */ /* 0x000fca0007f1e0ff */
        /* <DEDUP_REMOVED lines=12> */
.L_x_52:
[----:B------:R-:W-:Y:S05]  /*54d0*/  BSYNC B0 ;  /* 0x0000000000007941 */ /* 0x000fea0003800000 */
.L_x_51:
        /* <DEDUP_REMOVED lines=10> */
.L_x_54:
[----:B------:R-:W-:Y:S05]  /*5580*/  BSYNC B0 ;  /* 0x0000000000007941 */ /* 0x000fea0003800000 */
.L_x_53:
[----:B------:R-:W2:Y:S01]  /*5590*/  LDL.LU R23, [R1+0x38] ;  /* 0x0000380001177983 */ /* 0x000ea20000300800 */
[----:B-----5:R-:W-:Y:S01]  /*55a0*/  IMAD.U32 R22, R21, 0x10000, RZ ;  /* 0x0001000015167824 */ /* 0x020fe200078e00ff */
[----:B------:R-:W-:Y:S03]  /*55b0*/  BSSY B0, `(.L_x_55) ;  /* 0x0000013000007945 */ /* 0x000fe60003800000 */
[----:B------:R-:W-:-:S04]  /*55c0*/  FMUL R22, R22, UR17 ;  /* 0x0000001116167c20 */ /* 0x000fc80008400000 */
[----:B--2---:R-:W-:-:S05]  /*55d0*/  FFMA R22, R23, UR16, R22 ;  /* 0x0000001017167c23 */ /* 0x004fca0008000016 */
[----:B------:R-:W-:-:S05]  /*55e0*/  F2FP.BF16.F32.PACK_AB R22, RZ, R22 ;  /* 0x00000016ff16723e */ /* 0x000fca00000010ff */
[----:B------:R2:W-:Y:S01]  /*55f0*/  @P0 STG.E.U16 desc[UR12][R6.64+0x30], R22 ;  /* 0x0000301606000986 */ /* 0x0005e2000c10150c */
[----:B------:R-:W-:-:S05]  /*5600*/  IADD3 R220, P0, R14, 0xc0, RZ ;  /* 0x000000c00edc7810 */ /* 0x000fca0007f1e0ff */
[----:B------:R-:W-:-:S04]  /*5610*/  IMAD.X R14, RZ, RZ, R15, P0 ;  /* 0x000000ffff0e7224 */ /* 0x000fc800000e060f */
[----:B------:R-:W-:-:S04]  /*5620*/  IMAD R14, R14, UR28, RZ ;  /* 0x0000001c0e0e7c24 */ /* 0x000fc8000f8e02ff */
[C---:B------:R-:W-:Y:S02]  /*5630*/  IMAD R222, R220.reuse, UR29, R14 ;  /* 0x0000001ddcde7c24 */ /* 0x040fe4000f8e020e */
[----:B------:R-:W-:-:S04]  /*5640*/  IMAD.WIDE.U32 R14, R220, R216, UR4 ;  /* 0x00000004dc0e7e25 */ /* 0x000fc8000f8e00d8 */
[----:B------:R-:W-:Y:S02]  /*5650*/  IMAD.IADD R15, R222, 0x1, R15 ;  /* 0x00000001de0f7824 */ /* 0x000fe400078e020f */
[----:B------:R-:W-:-:S04]  /*5660*/  IMAD.WIDE.U32 R14, R20, UR15, R14 ;  /* 0x0000000f140e7c25 */ /* 0x000fc8000f8e000e */
[----:B------:R-:W-:Y:S01]  /*5670*/  VIADD R15, R15, UR10 ;  /* 0x0000000a0f0f7c36 */ /* 0x000fe20008000000 */
[----:B------:R-:W-:Y:S02]  /*5680*/  IADD3 R239, P0, P1, R14, UR11, R12 ;  /* 0x0000000b0eef7c10 */ /* 0x000fe4000f91e00c */
[----:B------:R-:W-:Y:S02]  /*5690*/  PRMT R14, R21, 0x7610, R14 ;  /* 0x00007610150e7816 */ /* 0x000fe4000000000e */
[----:B------:R-:W-:Y:S02]  /*56a0*/  IADD3.X R245, R15, UR20, R13, P0, P1 ;  /* 0x000000140ff57c10 */ /* 0x000fe400087e240d */
[----:B------:R-:W-:-:S13]  /*56b0*/  ISETP.GT.AND P0, PT, R0, 0x8, P2 ;  /* 0x000000080000780c */ /* 0x000fda0001704270 */
[----:B--2---:R-:W-:Y:S05]  /*56c0*/  @!P0 BRA `(.L_x_56) ;  /* 0x0000000000048947 */ /* 0x004fea0003800000 */
[----:B------:R2:W5:Y:S02]  /*56d0*/  LDG.E.LTC128B.U16 R14, desc[UR12][R8.64+0x32] ;  /* 0x0000320c080e7981 */ /* 0x000564000c1e1520 */
.L_x_56:
[----:B------:R-:W-:Y:S05]  /*56e0*/  BSYNC B0 ;  /* 0x0000000000007941 */ /* 0x000fea0003800000 */
.L_x_55:
        /* <DEDUP_REMOVED lines=13> */
.L_x_58:
[----:B------:R-:W-:Y:S05]  /*57c0*/  BSYNC B0 ;  /* 0x0000000000007941 */ /* 0x000fea0003800000 */
.L_x_57:
        /* <DEDUP_REMOVED lines=10> */
[----:B------:R-:W-:-:S13]  /*5870*/  ISETP.GT.AND P0, PT, R0, RZ, P1 ;  /* 0x000000ff0000720c */ /* 0x000fda0000f04270 */
[----:B--2---:R-:W-:Y:S05]  /*5880*/  @!P0 BRA `(.L_x_60) ;  /* 0x0000000000048947 */ /* 0x004fea0003800000 */
[----:B------:R2:W5:Y:S02]  /*5890*/  LDG.E.LTC128B.U16 R14, desc[UR12][R10.64+0x42] ;  /* 0x0000420c0a0e7981 */ /* 0x000564000c1e1520 */
.L_x_60:
[----:B------:R-:W-:Y:S05]  /*58a0*/  BSYNC B0 ;  /* 0x0000000000007941 */ /* 0x000fea0003800000 */
.L_x_59:
        /* <DEDUP_REMOVED lines=10> */
.L_x_62:
[----:B------:R-:W-:Y:S05]  /*5950*/  BSYNC B0 ;  /* 0x0000000000007941 */ /* 0x000fea0003800000 */
.L_x_61:
[----:B------:R-:W2:Y:S01]  /*5960*/  LDL.LU R22, [R1+0x48] ;  /* 0x0000480001167983 */ /* 0x000ea20000300800 */
[C---:B-----5:R-:W-:Y:S01]  /*5970*/  IMAD.U32 R15, R14.reuse, 0x10000, RZ ;  /* 0x000100000e0f7824 */ /* 0x060fe200078e00ff */
[----:B------:R-:W-:Y:S01]  /*5980*/  BSSY B0, `(.L_x_63) ;  /* 0x0000009000007945 */ /* 0x000fe20003800000 */
[----:B------:R-:W-:Y:S02]  /*5990*/  PRMT R21, R14, 0x7610, R21 ;  /* 0x000076100e157816 */ /* 0x000fe40000000015 */
[----:B------:R-:W-:-:S04]  /*59a0*/  FMUL R15, R15, UR17 ;  /* 0x000000110f0f7c20 */ /* 0x000fc80008400000 */
[----:B--2---:R-:W-:-:S05]  /*59b0*/  FFMA R15, R22, UR16, R15 ;  /* 0x00000010160f7c23 */ /* 0x004fca000800000f */
[----:B------:R-:W-:-:S05]  /*59c0*/  F2FP.BF16.F32.PACK_AB R15, RZ, R15 ;  /* 0x0000000fff0f723e */ /* 0x000fca00000010ff */
[----:B------:R2:W-:Y:S01]  /*59d0*/  @P0 STG.E.U16 desc[UR12][R6.64+0x40], R15 ;  /* 0x0000400f06000986 */ /* 0x0005e2000c10150c */
[----:B------:R-:W-:-:S13]  /*59e0*/  ISETP.GT.AND P0, PT, R0, 0x8, P1 ;  /* 0x000000080000780c */ /* 0x000fda0000f04270 */
[----:B--2---:R-:W-:Y:S05]  /*59f0*/  @!P0 BRA `(.L_x_64) ;  /* 0x0000000000048947 */ /* 0x004fea0003800000 */
[----:B------:R2:W5:Y:S02]  /*5a00*/  LDG.E.LTC128B.U16 R21, desc[UR12][R8.64+0x42] ;  /* 0x0000420c08157981 */ /* 0x000564000c1e1520 */
.L_x_64:
[----:B------:R-:W-:Y:S05]  /*5a10*/  BSYNC B0 ;  /* 0x0000000000007941 */ /* 0x000fea0003800000 */
.L_x_63:
[----:B------:R-:W3:Y:S01]  /*5a20*/  LDL.LU R15, [R1+0x4c] ;  /* 0x00004c00010f7983 */ /* 0x000ee20000300800 */
[----:B-----5:R-:W-:Y:S01]  /*5a30*/  IMAD.U32 R14, R21, 0x10000, RZ ;  /* 0x00010000150e7824 */ /* 0x020fe200078e00ff */
[----:B------:R-:W-:Y:S01]  /*5a40*/  ISETP.GT.AND P2, PT, R3, 0x28, PT ;  /* 0x000000280300780c */ /* 0x000fe20003f44270 */
[----:B------:R-:W-:Y:S01]  /*5a50*/  IMAD.WIDE.U32 R224, R219, R216, UR26 ;  /* 0x0000001adbe07e25 */ /* 0x000fe2000f8e00d8 */
[----:B------:R-:W-:-:S03]  /*5a60*/  LOP3.LUT R2, R2, 0xffdfffff, RZ, 0xc0, !PT ;  /* 0xffdfffff02027812 */ /* 0x000fc600078ec0ff */
[----:B------:R-:W-:Y:S01]  /*5a70*/  FMUL R14, R14, UR17 ;  /* 0x000000110e0e7c20 */ /* 0x000fe20008400000 */
[----:B------:R-:W-:Y:S01]  /*5a80*/  BSSY B0, `(.L_x_65) ;  /* 0x0000010000007945 */ /* 0x000fe20003800000 */
[----:B------:R-:W-:-:S06]  /*5a90*/  IMAD.IADD R237, R227, 0x1, R225 ;  /* 0x00000001e3ed7824 */ /* 0x000fcc00078e02e1 */
[----:B------:R-:W-:Y:S01]  /*5aa0*/  @P2 LOP3.LUT R2, R2, 0x200000, RZ, 0xfc, !PT ;  /* 0x0020000002022812 */ /* 0x000fe200078efcff */
[----:B---3--:R-:W-:-:S05]  /*5ab0*/  FFMA R14, R15, UR16, R14 ;  /* 0x000000100f0e7c23 */ /* 0x008fca000800000e */
[----:B------:R-:W-:-:S05]  /*5ac0*/  F2FP.BF16.F32.PACK_AB R14, RZ, R14 ;  /* 0x0000000eff0e723e */ /* 0x000fca00000010ff */
[----:B------:R3:W-:Y:S02]  /*5ad0*/  @P0 STG.E.U16 desc[UR12][R6.64+0x42], R14 ;  /* 0x0000420e06000986 */ /* 0x0007e4000c10150c */
[----:B---3--:R-:W-:-:S04]  /*5ae0*/  IADD3 R14, P0, R224, UR6, RZ ;  /* 0x00000006e00e7c10 */ /* 0x008fc8000ff1e0ff */
[----:B------:R-:W-:-:S03]  /*5af0*/  IADD3.X R15, R237, UR5, RZ, P0, !PT ;  /* 0x00000005ed0f7c10 */ /* 0x000fc600087fe4ff */
[----:B------:R-:W-:-:S04]  /*5b00*/  IMAD.WIDE.U32 R14, R20, UR15, R14 ;  /* 0x0000000f140e7c25 */ /* 0x000fc8000f8e000e */
[----:B------:R-:W-:Y:S01]  /*5b10*/  VIADD R15, R15, UR10 ;  /* 0x0000000a0f0f7c36 */ /* 0x000fe20008000000 */
[----:B------:R-:W-:Y:S02]  /*5b20*/  IADD3 R238, P0, P1, R14, UR11, R12 ;  /* 0x0000000b0eee7c10 */ /* 0x000fe4000f91e00c */
[----:B------:R-:W-:Y:S02]  /*5b30*/  PRMT R14, R21, 0x7610, R14 ;  /* 0x00007610150e7816 */ /* 0x000fe4000000000e */
[----:B------:R-:W-:Y:S02]  /*5b40*/  IADD3.X R244, R15, UR20, R13, P0, P1 ;  /* 0x000000140ff47c10 */ /* 0x000fe400087e240d */
[----:B------:R-:W-:-:S13]  /*5b50*/  ISETP.GT.AND P0, PT, R0, RZ, P2 ;  /* 0x000000ff0000720c */ /* 0x000fda0001704270 */
[----:B------:R-:W-:Y:S05]  /*5b60*/  @!P0 BRA `(.L_x_66) ;  /* 0x0000000000048947 */ /* 0x000fea0003800000 */
[----:B------:R3:W5:Y:S02]  /*5b70*/  LDG.E.LTC128B.U16 R14, desc[UR12][R10.64+0x50] ;  /* 0x0000500c0a0e7981 */ /* 0x000764000c1e1520 */
.L_x_66:
[----:B------:R-:W-:Y:S05]  /*5b80*/  BSYNC B0 ;  /* 0x0000000000007941 */ /* 0x000fea0003800000 */
.L_x_65:
        /* <DEDUP_REMOVED lines=13> */
.L_x_68:
[----:B------:R-:W-:Y:S05]  /*5c60*/  BSYNC B0 ;  /* 0x0000000000007941 */ /* 0x000fea0003800000 */
.L_x_67:
        /* <DEDUP_REMOVED lines=10> */
.L_x_70:
[----:B------:R-:W-:Y:S05]  /*5d10*/  BSYNC B0 ;  /* 0x0000000000007941 */ /* 0x000fea0003800000 */
.L_x_69:
        /* <DEDUP_REMOVED lines=10> */
.L_x_72:
[----:B------:R-:W-:Y:S05]  /*5dc0*/  BSYNC B0 ;  /* 0x0000000000007941 */ /* 0x000fea0003800000 */
.L_x_71:
[----:B------:R-:W3:Y:S01]  /*5dd0*/  LDL.LU R22, [R1+0x5c] ;  /* 0x00005c0001167983 */ /* 0x000ee20000300800 */
[----:B-----5:R-:W-:Y:S01]  /*5de0*/  IMAD.U32 R15, R14, 0x10000, RZ ;  /* 0x000100000e0f7824 */ /* 0x020fe200078e00ff */
[----:B------:R-:W-:Y:S01]  /*5df0*/  ISETP.GT.AND P3, PT, R3, 0x30, PT ;  /* 0x000000300300780c */ /* 0x000fe20003f64270 */
[----:B------:R-:W-:Y:S01]  /*5e00*/  BSSY B0, `(.L_x_73) ;  /* 0x000000b000007945 */ /* 0x000fe20003800000 */
[----:B------:R-:W-:Y:S01]  /*5e10*/  LOP3.LUT R2, R2, 0xfff7ffff, RZ, 0xc0, !PT ;  /* 0xfff7ffff02027812 */ /* 0x000fe200078ec0ff */
[----:B------:R-:W-:Y:S01]  /*5e20*/  FMUL R15, R15, UR17 ;  /* 0x000000110f0f7c20 */ /* 0x000fe20008400000 */
[----:B------:R-:W-:-:S09]  /*5e30*/  PRMT R21, R14, 0x7610, R21 ;  /* 0x000076100e157816 */ /* 0x000fd20000000015 */
[----:B------:R-:W-:Y:S01]  /*5e40*/  @P3 LOP3.LUT R2, R2, 0x80000, RZ, 0xfc, !PT ;  /* 0x0008000002023812 */ /* 0x000fe200078efcff */
[----:B---3--:R-:W-:-:S05]  /*5e50*/  FFMA R15, R22, UR16, R15 ;  /* 0x00000010160f7c23 */ /* 0x008fca000800000f */
[----:B------:R-:W-:-:S05]  /*5e60*/  F2FP.BF16.F32.PACK_AB R15, RZ, R15 ;  /* 0x0000000fff0f723e */ /* 0x000fca00000010ff */
[----:B------:R3:W-:Y:S01]  /*5e70*/  @P0 STG.E.U16 desc[UR12][R6.64+0x52], R15 ;  /* 0x0000520f06000986 */ /* 0x0007e2000c10150c */
[----:B------:R-:W-:-:S13]  /*5e80*/  ISETP.GT.AND P0, PT, R0, RZ, P3 ;  /* 0x000000ff0000720c */ /* 0x000fda0001f04270 */
[----:B---3--:R-:W-:Y:S05]  /*5e90*/  @!P0 BRA `(.L_x_74) ;  /* 0x0000000000048947 */ /* 0x008fea0003800000 */
[----:B------:R3:W5:Y:S02]  /*5ea0*/  LDG.E.LTC128B.U16 R21, desc[UR12][R10.64+0x60] ;  /* 0x0000600c0a157981 */ /* 0x000764000c1e1520 */
.L_x_74:
[----:B------:R-:W-:Y:S05]  /*5eb0*/  BSYNC B0 ;  /* 0x0000000000007941 */ /* 0x000fea0003800000 */
.L_x_73:
[----:B------:R-:W2:Y:S01]  /*5ec0*/  LDL.LU R15, [R1+0x60] ;  /* 0x00006000010f7983 */ /* 0x000ea20000300800 */
[----:B-----5:R-:W-:Y:S01]  /*5ed0*/  IMAD.U32 R14, R21, 0x10000, RZ ;  /* 0x00010000150e7824 */ /* 0x020fe200078e00ff */
[----:B------:R-:W-:Y:S01]  /*5ee0*/  ISETP.GT.AND P2, PT, R3, 0x31, PT ;  /* 0x000000310300780c */ /* 0x000fe20003f44270 */
[----:B------:R-:W-:Y:S01]  /*5ef0*/  IMAD.WIDE.U32 R22, R221, R216, UR26 ;  /* 0x0000001add167e25 */ /* 0x000fe2000f8e00d8 */
[----:B------:R-:W-:-:S03]  /*5f00*/  LOP3.LUT R2, R2, 0xfffbffff, RZ, 0xc0, !PT ;  /* 0xfffbffff02027812 */ /* 0x000fc600078ec0ff */
[----:B------:R-:W-:Y:S01]  /*5f10*/  FMUL R14, R14, UR17 ;  /* 0x000000110e0e7c20 */ /* 0x000fe20008400000 */
[----:B------:R-:W-:Y:S01]  /*5f20*/  BSSY B0, `(.L_x_75) ;  /* 0x0000010000007945 */ /* 0x000fe20003800000 */
[----:B------:R-:W-:Y:S01]  /*5f30*/  IMAD.IADD R235, R223, 0x1, R23 ;  /* 0x00000001dfeb7824 */ /* 0x000fe200078e0217 */
[----:B------:R-:W-:-:S05]  /*5f40*/  PRMT R218, R21, 0x7610, R218 ;  /* 0x0000761015da7816 */ /* 0x000fca00000000da */
[----:B------:R-:W-:Y:S01]  /*5f50*/  @P2 LOP3.LUT R2, R2, 0x40000, RZ, 0xfc, !PT ;  /* 0x0004000002022812 */ /* 0x000fe200078efcff */
[----:B--2---:R-:W-:-:S05]  /*5f60*/  FFMA R14, R15, UR16, R14 ;  /* 0x000000100f0e7c23 */ /* 0x004fca000800000e */
[----:B------:R-:W-:-:S05]  /*5f70*/  F2FP.BF16.F32.PACK_AB R14, RZ, R14 ;  /* 0x0000000eff0e723e */ /* 0x000fca00000010ff */
[----:B------:R2:W-:Y:S02]  /*5f80*/  @P0 STG.E.U16 desc[UR12][R4.64+0x60], R14 ;  /* 0x0000600e04000986 */ /* 0x0005e4000c10150c */
[----:B--2---:R-:W-:-:S04]  /*5f90*/  IADD3 R14, P0, R22, UR6, RZ ;  /* 0x00000006160e7c10 */ /* 0x004fc8000ff1e0ff */
[----:B------:R-:W-:-:S03]  /*5fa0*/  IADD3.X R15, R235, UR5, RZ, P0, !PT ;  /* 0x00000005eb0f7c10 */ /* 0x000fc600087fe4ff */
[----:B------:R-:W-:-:S04]  /*5fb0*/  IMAD.WIDE.U32 R14, R20, UR15, R14 ;  /* 0x0000000f140e7c25 */ /* 0x000fc8000f8e000e */
[----:B------:R-:W-:Y:S01]  /*5fc0*/  VIADD R15, R15, UR10 ;  /* 0x0000000a0f0f7c36 */ /* 0x000fe20008000000 */
[----:B------:R-:W-:-:S04]  /*5fd0*/  IADD3 R236, P0, P1, R14, UR11, R12 ;  /* 0x0000000b0eec7c10 */ /* 0x000fc8000f91e00c */
[----:B------:R-:W-:Y:S02]  /*5fe0*/  IADD3.X R243, R15, UR20, R13, P0, P1 ;  /* 0x000000140ff37c10 */ /* 0x000fe400087e240d */
[----:B------:R-:W-:-:S13]  /*5ff0*/  ISETP.GT.AND P0, PT, R0, RZ, P2 ;  /* 0x000000ff0000720c */ /* 0x000fda0001704270 */
[----:B------:R-:W-:Y:S05]  /*6000*/  @!P0 BRA `(.L_x_76) ;  /* 0x0000000000048947 */ /* 0x000fea0003800000 */
[----:B------:R2:W5:Y:S02]  /*6010*/  LDG.E.LTC128B.U16 R218, desc[UR12][R10.64+0x62] ;  /* 0x0000620c0ada7981 */ /* 0x000564000c1e1520 */
.L_x_76:
[----:B------:R-:W-:Y:S05]  /*6020*/  BSYNC B0 ;  /* 0x0000000000007941 */ /* 0x000fea0003800000 */
.L_x_75:
[----:B------:R-:W3:Y:S01]  /*6030*/  LDL.LU R15, [R1+0x64] ;  /* 0x00006400010f7983 */ /* 0x000ee20000300800 */
[----:B-----5:R-:W-:Y:S01]  /*6040*/  IMAD.U32 R14, R218, 0x10000, RZ ;  /* 0x00010000da0e7824 */ /* 0x020fe200078e00ff */
[----:B------:R-:W-:Y:S03]  /*6050*/  BSSY B0, `(.L_x_77) ;  /* 0x0000011000007945 */ /* 0x000fe60003800000 */
[----:B------:R-:W-:-:S04]  /*6060*/  FMUL R14, R14, UR17 ;  /* 0x000000110e0e7c20 */ /* 0x000fc80008400000 */
[----:B---3--:R-:W-:-:S05]  /*6070*/  FFMA R14, R15, UR16, R14 ;  /* 0x000000100f0e7c23 */ /* 0x008fca000800000e */
[----:B------:R-:W-:-:S05]  /*6080*/  F2FP.BF16.F32.PACK_AB R14, RZ, R14 ;  /* 0x0000000eff0e723e */ /* 0x000fca00000010ff */
[----:B------:R3:W-:Y:S02]  /*6090*/  @P0 STG.E.U16 desc[UR12][R4.64+0x62], R14 ;  /* 0x0000620e04000986 */ /* 0x0007e4000c10150c */
[----:B---3--:R-:W-:-:S04]  /*60a0*/  IMAD.WIDE.U32 R14, R220, R216, UR26 ;  /* 0x0000001adc0e7e25 */ /* 0x008fc8000f8e00d8 */
[----:B------:R-:W-:Y:S01]  /*60b0*/  IMAD.IADD R226, R222, 0x1, R15 ;  /* 0x00000001dee27824 */ /* 0x000fe200078e020f */
[----:B------:R-:W-:-:S04]  /*60c0*/  IADD3 R216, P0, R14, UR6, RZ ;  /* 0x000000060ed87c10 */ /* 0x000fc8000ff1e0ff */
[----:B------:R-:W-:-:S03]  /*60d0*/  IADD3.X R217, R226, UR5, RZ, P0, !PT ;  /* 0x00000005e2d97c10 */ /* 0x000fc600087fe4ff */
[----:B------:R-:W-:-:S04]  /*60e0*/  IMAD.WIDE.U32 R20, R20, UR15, R216 ;  /* 0x0000000f14147c25 */ /* 0x000fc8000f8e00d8 */
[----:B------:R-:W-:Y:S01]  /*60f0*/  VIADD R21, R21, UR10 ;  /* 0x0000000a15157c36 */ /* 0x000fe20008000000 */
[----:B------:R-:W-:Y:S02]  /*6100*/  IADD3 R234, P0, P1, R20, UR11, R12 ;  /* 0x0000000b14ea7c10 */ /* 0x000fe4000f91e00c */
[----:B------:R-:W-:Y:S02]  /*6110*/  PRMT R20, R218, 0x7610, R20 ;  /* 0x00007610da147816 */ /* 0x000fe40000000014 */
[----:B------:R-:W-:Y:S02]  /*6120*/  IADD3.X R242, R21, UR20, R13, P0, P1 ;  /* 0x0000001415f27c10 */ /* 0x000fe400087e240d */
[----:B------:R-:W-:-:S13]  /*6130*/  ISETP.GT.AND P0, PT, R0, 0x8, P3 ;  /* 0x000000080000780c */ /* 0x000fda0001f04270 */
[----:B------:R-:W-:Y:S05]  /*6140*/  @!P0 BRA `(.L_x_78) ;  /* 0x0000000000048947 */ /* 0x000fea0003800000 */
[----:B------:R3:W5:Y:S02]  /*6150*/  LDG.E.LTC128B.U16 R20, desc[UR12][R8.64+0x60] ;  /* 0x0000600c08147981 */ /* 0x000764000c1e1520 */
.L_x_78:
[----:B------:R-:W-:Y:S05]  /*6160*/  BSYNC B0 ;  /* 0x0000000000007941 */ /* 0x000fea0003800000 */
.L_x_77:
        /* <DEDUP_REMOVED lines=10> */
.L_x_80:
[----:B------:R-:W-:Y:S05]  /*6210*/  BSYNC B0 ;  /* 0x0000000000007941 */ /* 0x000fea0003800000 */
.L_x_79:
[----:B------:R-:W3:Y:S01]  /*6220*/  LDL.LU R13, [R1+0x6c] ;  /* 0x00006c00010d7983 */ /* 0x000ee20000300800 */
[----:B-----5:R-:W-:Y:S01]  /*6230*/  IMAD.U32 R12, R20, 0x10000, RZ ;  /* 0x00010000140c7824 */ /* 0x020fe200078e00ff */
[----:B------:R-:W-:Y:S01]  /*6240*/  USHF.L.U32 UR23, UR14, 0x1, URZ ;  /* 0x000000010e177899 */ /* 0x000fe2000800063f */
[----:B------:R-:W-:Y:S01]  /*6250*/  ISETP.GT.AND P3, PT, R3, 0x38, PT ;  /* 0x000000380300780c */ /* 0x000fe20003f64270 */
[----:B------:R-:W-:Y:S01]  /*6260*/  USHF.L.U64.HI UR24, UR14, 0x1, UR21 ;  /* 0x000000010e187899 */ /* 0x000fe20008010215 */
[----:B------:R-:W-:Y:S01]  /*6270*/  FMUL R12, R12, UR17 ;  /* 0x000000110c0c7c20 */ /* 0x000fe20008400000 */
[----:B------:R-:W-:Y:S01]  /*6280*/  LOP3.LUT R2, R2, 0xfffdffff, RZ, 0xc0, !PT ;  /* 0xfffdffff02027812 */ /* 0x000fe200078ec0ff */
[----:B------:R-:W-:Y:S09]  /*6290*/  BSSY B0, `(.L_x_81) ;  /* 0x000000c000007945 */ /* 0x000ff20003800000 */
[----:B------:R-:W-:Y:S01]  /*62a0*/  @P3 LOP3.LUT R2, R2, 0x20000, RZ, 0xfc, !PT ;  /* 0x0002000002023812 */ /* 0x000fe200078efcff */
[----:B---3--:R-:W-:Y:S01]  /*62b0*/  FFMA R12, R13, UR16, R12 ;  /* 0x000000100d0c7c23 */ /* 0x008fe2000800000c */
[----:B------:R-:W-:-:S04]  /*62c0*/  IMAD.U32 R13, RZ, RZ, UR8 ;  /* 0x00000008ff0d7e24 */ /* 0x000fc8000f8e00ff */
[----:B------:R-:W-:-:S05]  /*62d0*/  F2FP.BF16.F32.PACK_AB R12, RZ, R12 ;  /* 0x0000000cff0c723e */ /* 0x000fca00000010ff */
[----:B------:R3:W-:Y:S02]  /*62e0*/  @P0 STG.E.U16 desc[UR12][R6.64+0x62], R12 ;  /* 0x0000620c06000986 */ /* 0x0007e4000c10150c */
[----:B---3--:R-:W-:-:S05]  /*62f0*/  IMAD.U32 R12, RZ, RZ, UR25 ;  /* 0x00000019ff0c7e24 */ /* 0x008fca000f8e00ff */
[----:B------:R-:W-:-:S04]  /*6300*/  IADD3 R12, P0, P1, R12, UR23, R4 ;  /* 0x000000170c0c7c10 */ /* 0x000fc8000f91e004 */
[----:B------:R-:W-:Y:S02]  /*6310*/  IADD3.X R13, R13, UR24, R5, P0, P1 ;  /* 0x000000180d0d7c10 */ /* 0x000fe400087e2405 */
[----:B------:R-:W-:-:S13]  /*6320*/  ISETP.GT.AND P0, PT, R0, RZ, P3 ;  /* 0x000000ff0000720c */ /* 0x000fda0001f04270 */
[----:B------:R-:W-:Y:S05]  /*6330*/  @!P0 BRA `(.L_x_82) ;  /* 0x0000000000048947 */ /* 0x000fea0003800000 */
[----:B------:R3:W5:Y:S02]  /*6340*/  LDG.E.LTC128B.U16 R20, desc[UR12][R10.64+0x70] ;  /* 0x0000700c0a147981 */ /* 0x000764000c1e1520 */
.L_x_82:
[----:B------:R-:W-:Y:S05]  /*6350*/  BSYNC B0 ;  /* 0x0000000000007941 */ /* 0x000fea0003800000 */
.L_x_81:
[----:B------:R-:W2:Y:S01]  /*6360*/  LDL.LU R216, [R1+0x70] ;  /* 0x0000700001d87983 */ /* 0x000ea20000300800 */
[----:B-----5:R-:W-:Y:S01]  /*6370*/  IMAD.U32 R21, R20, 0x10000, RZ ;  /* 0x0001000014157824 */ /* 0x020fe200078e00ff */
[----:B------:R-:W-:Y:S01]  /*6380*/  ISETP.GT.AND P2, PT, R3, 0x39, PT ;  /* 0x000000390300780c */ /* 0x000fe20003f44270 */
[----:B------:R-:W-:Y:S01]  /*6390*/  BSSY B0, `(.L_x_83) ;  /* 0x000000b000007945 */ /* 0x000fe20003800000 */
[----:B------:R-:W-:Y:S01]  /*63a0*/  LOP3.LUT R2, R2, 0xfffeffff, RZ, 0xc0, !PT ;  /* 0xfffeffff02027812 */ /* 0x000fe200078ec0ff */
[----:B------:R-:W-:Y:S01]  /*63b0*/  FMUL R21, R21, UR17 ;  /* 0x0000001115157c20 */ /* 0x000fe20008400000 */
[----:B------:R-:W-:-:S09]  /*63c0*/  PRMT R217, R20, 0x7610, R217 ;  /* 0x0000761014d97816 */ /* 0x000fd200000000d9 */
[----:B------:R-:W-:Y:S01]  /*63d0*/  @P2 LOP3.LUT R2, R2, 0x10000, RZ, 0xfc, !PT ;  /* 0x0001000002022812 */ /* 0x000fe200078efcff */
[----:B--2---:R-:W-:-:S05]  /*63e0*/  FFMA R21, R216, UR16, R21 ;  /* 0x00000010d8157c23 */ /* 0x004fca0008000015 */
[----:B------:R-:W-:-:S05]  /*63f0*/  F2FP.BF16.F32.PACK_AB R21, RZ, R21 ;  /* 0x00000015ff15723e */ /* 0x000fca00000010ff */
[----:B------:R2:W-:Y:S01]  /*6400*/  @P0 STG.E.U16 desc[UR12][R4.64+0x70], R21 ;  /* 0x0000701504000986 */ /* 0x0005e2000c10150c */
[----:B------:R-:W-:-:S13]  /*6410*/  ISETP.GT.AND P0, PT, R0, RZ, P2 ;  /* 0x000000ff0000720c */ /* 0x000fda0001704270 */
[----:B--2---:R-:W-:Y:S05]  /*6420*/  @!P0 BRA `(.L_x_84) ;  /* 0x0000000000048947 */ /* 0x004fea0003800000 */
[----:B------:R2:W5:Y:S02]  /*6430*/  LDG.E.LTC128B.U16 R217, desc[UR12][R10.64+0x72] ;  /* 0x0000720c0ad97981 */ /* 0x000564000c1e1520 */
.L_x_84:
[----:B------:R-:W-:Y:S05]  /*6440*/  BSYNC B0 ;  /* 0x0000000000007941 */ /* 0x000fea0003800000 */
.L_x_83:
        /* <DEDUP_REMOVED lines=10> */
.L_x_86:
[----:B------:R-:W-:Y:S05]  /*64f0*/  BSYNC B0 ;  /* 0x0000000000007941 */ /* 0x000fea0003800000 */
.L_x_85:
[----:B------:R-:W2:Y:S01]  /*6500*/  LDL.LU R21, [R1+0x78] ;  /* 0x0000780001157983 */ /* 0x000ea20000300800 */
[----:B-----5:R-:W-:Y:S01]  /*6510*/  IMAD.U32 R20, R217, 0x10000, RZ ;  /* 0x00010000d9147824 */ /* 0x020fe200078e00ff */
[----:B------:R-:W-:Y:S01]  /*6520*/  USHF.L.U32 UR9, UR18, 0x8, URZ ;  /* 0x0000000812097899 */ /* 0x000fe2000800063f */
[----:B------:R-:W-:Y:S01]  /*6530*/  BSSY B0, `(.L_x_87) ;  /* 0x000000d000007945 */ /* 0x000fe20003800000 */
[----:B------:R-:W-:Y:S01]  /*6540*/  USHF.L.U64.HI UR22, UR18, 0x8, UR19 ;  /* 0x0000000812167899 */ /* 0x000fe20008010213 */
[----:B------:R-:W-:-:S03]  /*6550*/  FMUL R20, R20, UR17 ;  /* 0x0000001114147c20 */ /* 0x000fc60008400000 */
[----:B------:R-:W-:Y:S02]  /*6560*/  IMAD.U32 R216, RZ, RZ, UR9 ;  /* 0x00000009ffd87e24 */ /* 0x000fe4000f8e00ff */
[----:B--2---:R-:W-:Y:S01]  /*6570*/  FFMA R20, R21, UR16, R20 ;  /* 0x0000001015147c23 */ /* 0x004fe20008000014 */
[----:B------:R-:W-:-:S04]  /*6580*/  IMAD.U32 R21, RZ, RZ, UR22 ;  /* 0x00000016ff157e24 */ /* 0x000fc8000f8e00ff */
[----:B------:R-:W-:-:S05]  /*6590*/  F2FP.BF16.F32.PACK_AB R20, RZ, R20 ;  /* 0x00000014ff14723e */ /* 0x000fca00000010ff */
[----:B------:R2:W-:Y:S02]  /*65a0*/  @P0 STG.E.U16 desc[UR12][R6.64+0x70], R20 ;  /* 0x0000701406000986 */ /* 0x0005e4000c10150c */
[----:B--2---:R-:W-:-:S04]  /*65b0*/  IADD3 R20, P0, P1, R4, UR25, R216 ;  /* 0x0000001904147c10 */ /* 0x004fc8000f91e0d8 */
[----:B------:R-:W-:Y:S02]  /*65c0*/  IADD3.X R21, R5, UR8, R21, P0, P1 ;  /* 0x0000000805157c10 */ /* 0x000fe400087e2415 */
[----:B------:R-:W-:-:S13]  /*65d0*/  ISETP.GT.AND P0, PT, R0, 0x8, P2 ;  /* 0x000000080000780c */ /* 0x000fda0001704270 */
[----:B------:R-:W-:Y:S05]  /*65e0*/  @!P0 BRA `(.L_x_88) ;  /* 0x0000000000048947 */ /* 0x000fea0003800000 */
[----:B------:R2:W5:Y:S02]  /*65f0*/  LDG.E.LTC128B.U16 R217, desc[UR12][R8.64+0x72] ;  /* 0x0000720c08d97981 */ /* 0x000564000c1e1520 */
.L_x_88:
[----:B------:R-:W-:Y:S05]  /*6600*/  BSYNC B0 ;  /* 0x0000000000007941 */ /* 0x000fea0003800000 */
.L_x_87:
        /* <DEDUP_REMOVED lines=13> */
.L_x_90:
[----:B------:R-:W-:Y:S05]  /*66e0*/  BSYNC B0 ;  /* 0x0000000000007941 */ /* 0x000fea0003800000 */
.L_x_89:
        /* <DEDUP_REMOVED lines=13> */
.L_x_92:
[----:B------:R-:W-:Y:S05]  /*67c0*/  BSYNC B0 ;  /* 0x0000000000007941 */ /* 0x000fea0003800000 */
.L_x_91:
        /* <DEDUP_REMOVED lines=10> */
.L_x_94:
[----:B------:R-:W-:Y:S05]  /*6870*/  BSYNC B0 ;  /* 0x0000000000007941 */ /* 0x000fea0003800000 */
.L_x_93:
        /* <DEDUP_REMOVED lines=10> */
.L_x_96:
[----:B------:R-:W-:Y:S05]  /*6920*/  BSYNC B0 ;  /* 0x0000000000007941 */ /* 0x000fea0003800000 */
.L_x_95:
        /* <DEDUP_REMOVED lines=13> */
.L_x_98:
[----:B------:R-:W-:Y:S05]  /*6a00*/  BSYNC B0 ;  /* 0x0000000000007941 */ /* 0x000fea0003800000 */
.L_x_97:
        /* <DEDUP_REMOVED lines=13> */
.L_x_100:
[----:B------:R-:W-:Y:S05]  /*6ae0*/  BSYNC B0 ;  /* 0x0000000000007941 */ /* 0x000fea0003800000 */
.L_x_99:
        /* <DEDUP_REMOVED lines=10> */
.L_x_102:
[----:B------:R-:W-:Y:S05]  /*6b90*/  BSYNC B0 ;  /* 0x0000000000007941 */ /* 0x000fea0003800000 */
.L_x_101:
        /* <DEDUP_REMOVED lines=10> */
.L_x_104:
[----:B------:R-:W-:Y:S05]  /*6c40*/  BSYNC B0 ;  /* 0x0000000000007941 */ /* 0x000fea0003800000 */
.L_x_103:
        /* <DEDUP_REMOVED lines=13> */
.L_x_106:
[----:B------:R-:W-:Y:S05]  /*6d20*/  BSYNC B0 ;  /* 0x0000000000007941 */ /* 0x000fea0003800000 */
.L_x_105:
[----:B------:R-:W2:Y:S01]  /*6d30*/  LDL.LU R218, [R1+0xa0] ;  /* 0x0000a00001da7983 */ /* 0x000ea20000300800 */
[----:B-----5:R-:W-:Y:S01]  /*6d40*/  IMAD.U32 R15, R217, 0x10000, RZ ;  /* 0x00010000d90f7824 */ /* 0x020fe200078e00ff */
[----:B------:R-:W-:Y:S01]  /*6d50*/  ISETP.GT.AND P1, PT, R3, 0x51, PT ;  /* 0x000000510300780c */ /* 0x000fe20003f24270 */
[----:B------:R-:W-:Y:S01]  /*6d60*/  BSSY B0, `(.L_x_107) ;  /* 0x000002e000007945 */ /* 0x000fe20003800000 */
[----:B------:R-:W-:Y:S01]  /*6d70*/  LOP3.LUT R2, R2, 0xfffffbff, RZ, 0xc0, !PT ;  /* 0xfffffbff02027812 */ /* 0x000fe200078ec0ff */
[----:B------:R-:W-:-:S10]  /*6d80*/  FMUL R15, R15, UR17 ;  /* 0x000000110f0f7c20 */ /* 0x000fd40008400000 */
[----:B------:R-:W-:Y:S01]  /*6d90*/  @P1 LOP3.LUT R2, R2, 0x400, RZ, 0xfc, !PT ;  /* 0x0000040002021812 */ /* 0x000fe200078efcff */
[----:B--2---:R-:W-:Y:S01]  /*6da0*/  FFMA R15, R218, UR16, R15 ;  /* 0x00000010da0f7c23 */ /* 0x004fe2000800000f */
[----:B------:R-:W-:-:S04]  /*6db0*/  IMAD.WIDE.U32 R218, R219, UR28, R16 ;  /* 0x0000001cdbda7c25 */ /* 0x000fc8000f8e0010 */
[----:B------:R-:W-:-:S05]  /*6dc0*/  F2FP.BF16.F32.PACK_AB R15, RZ, R15 ;  /* 0x0000000fff0f723e */ /* 0x000fca00000010ff */
[----:B------:R2:W-:Y:S01]  /*6dd0*/  @P0 STG.E.U16 desc[UR12][R4.64+0xa0], R15 ;  /* 0x0000a00f04000986 */ /* 0x0005e2000c10150c */
[----:B------:R-:W-:Y:S01]  /*6de0*/  LEA R232, P0, R218, UR30, 0x1 ;  /* 0x0000001edae87c11 */ /* 0x000fe2000f8008ff */
[----:B--2---:R-:W-:-:S05]  /*6df0*/  IMAD.IADD R15, R219, 0x1, R227 ;  /* 0x00000001db0f7824 */ /* 0x004fca00078e02e3 */
[----:B------:R-:W-:Y:S01]  /*6e00*/  LEA.HI.X R233, R218, UR31, R15, 0x1, P0 ;  /* 0x0000001fdae97c11 */ /* 0x000fe200080f0c0f */
[----:B------:R-:W-:-:S04]  /*6e10*/  IMAD.WIDE.U32 R218, R221, UR28, R16 ;  /* 0x0000001cddda7c25 */ /* 0x000fc8000f8e0010 */
[----:B------:R-:W-:Y:S01]  /*6e20*/  IMAD.IADD R223, R219, 0x1, R223 ;  /* 0x00000001dbdf7824 */ /* 0x000fe200078e02df */
[----:B------:R-:W-:-:S04]  /*6e30*/  LEA R230, P0, R218, UR30, 0x1 ;  /* 0x0000001edae67c11 */ /* 0x000fc8000f8008ff */
[----:B------:R-:W-:Y:S01]  /*6e40*/  LEA.HI.X R231, R218, UR31, R223, 0x1, P0 ;  /* 0x0000001fdae77c11 */ /* 0x000fe200080f0cdf */
[----:B------:R-:W-:-:S04]  /*6e50*/  IMAD.WIDE.U32 R218, R220, UR28, R16 ;  /* 0x0000001cdcda7c25 */ /* 0x000fc8000f8e0010 */
[----:B------:R-:W-:Y:S01]  /*6e60*/  IMAD.IADD R222, R219, 0x1, R222 ;  /* 0x00000001dbde7824 */ /* 0x000fe200078e02de */
[----:B------:R-:W-:-:S04]  /*6e70*/  LEA R228, P0, R218, UR30, 0x1 ;  /* 0x0000001edae47c11 */ /* 0x000fc8000f8008ff */
[----:B------:R-:W-:Y:S02]  /*6e80*/  LEA.HI.X R229, R218, UR31, R222, 0x1, P0 ;  /* 0x0000001fdae57c11 */ /* 0x000fe400080f0cde */
[----:B------:R-:W-:-:S04]  /*6e90*/  LEA R218, P0, R241, UR30, 0x1 ;  /* 0x0000001ef1da7c11 */ /* 0x000fc8000f8008ff */
[----:B------:R-:W-:Y:S02]  /*6ea0*/  LEA.HI.X R219, R241, UR31, R247, 0x1, P0 ;  /* 0x0000001ff1db7c11 */ /* 0x000fe400080f0cf7 */
[----:B------:R-:W-:-:S04]  /*6eb0*/  LEA R220, P0, R240, UR30, 0x1 ;  /* 0x0000001ef0dc7c11 */ /* 0x000fc8000f8008ff */
[----:B------:R-:W-:Y:S02]  /*6ec0*/  LEA.HI.X R221, R240, UR31, R246, 0x1, P0 ;  /* 0x0000001ff0dd7c11 */ /* 0x000fe400080f0cf6 */
[----:B------:R-:W-:-:S04]  /*6ed0*/  LEA R222, P0, R239, UR30, 0x1 ;  /* 0x0000001eefde7c11 */ /* 0x000fc8000f8008ff */
[----:B------:R-:W-:Y:S02]  /*6ee0*/  LEA.HI.X R223, R239, UR31, R245, 0x1, P0 ;  /* 0x0000001fefdf7c11 */ /* 0x000fe400080f0cf5 */
[----:B------:R-:W-:-:S05]  /*6ef0*/  IADD3 R224, P0, R18, R224, RZ ;  /* 0x000000e012e07210 */ /* 0x000fca0007f1e0ff */
[----:B------:R-:W-:Y:S01]  /*6f00*/  IMAD.X R19, R237, 0x1, R17, P0 ;  /* 0x00000001ed137824 */ /* 0x000fe200000e0611 */
[----:B------:R-:W-:-:S05]  /*6f10*/  IADD3 R22, P0, R18, R22, RZ ;  /* 0x0000001612167210 */ /* 0x000fca0007f1e0ff */
[----:B------:R-:W-:Y:S01]  /*6f20*/  IMAD.X R23, R235, 0x1, R17, P0 ;  /* 0x00000001eb177824 */ /* 0x000fe200000e0611 */
[----:B------:R-:W-:-:S05]  /*6f30*/  IADD3 R15, P0, R18, R14, RZ ;  /* 0x0000000e120f7210 */ /* 0x000fca0007f1e0ff */
[----:B------:R-:W-:Y:S01]  /*6f40*/  IMAD.X R16, R226, 0x1, R17, P0 ;  /* 0x00000001e2107824 */ /* 0x000fe200000e0611 */
        /* <DEDUP_REMOVED lines=12> */
[----:B------:R-:W-:-:S13]  /*7010*/  ISETP.GT.AND P0, PT, R0, RZ, P1 ;  /* 0x000000ff0000720c */ /* 0x000fda0000f04270 */
[----:B------:R-:W-:Y:S05]  /*7020*/  @!P0 BRA `(.L_x_108) ;  /* 0x0000000000048947 */ /* 0x000fea0003800000 */
[----:B------:R2:W5:Y:S02]  /*7030*/  LDG.E.LTC128B.U16 R217, desc[UR12][R10.64+0xa2] ;  /* 0x0000a20c0ad97981 */ /* 0x000564000c1e1520 */
.L_x_108:
[----:B------:R-:W-:Y:S05]  /*7040*/  BSYNC B0 ;  /* 0x0000000000007941 */ /* 0x000fea0003800000 */
.L_x_107:
        /* <DEDUP_REMOVED lines=10> */
.L_x_110:
[----:B------:R-:W-:Y:S05]  /*70f0*/  BSYNC B0 ;  /* 0x0000000000007941 */ /* 0x000fea0003800000 */
.L_x_109:
        /* <DEDUP_REMOVED lines=10> */
.L_x_112:
[----:B------:R-:W-:Y:S05]  /*71a0*/  BSYNC B0 ;  /* 0x0000000000007941 */ /* 0x000fea0003800000 */
.L_x_111:
        /* <DEDUP_REMOVED lines=13> */
.L_x_114:
[----:B------:R-:W-:Y:S05]  /*7280*/  BSYNC B0 ;  /* 0x0000000000007941 */ /* 0x000fea0003800000 */
.L_x_113:
        /* <DEDUP_REMOVED lines=13> */
.L_x_116:
[----:B------:R-:W-:Y:S05]  /*7360*/  BSYNC B0 ;  /* 0x0000000000007941 */ /* 0x000fea0003800000 */
.L_x_115:
        /* <DEDUP_REMOVED lines=10> */
.L_x_118:
[----:B------:R-:W-:Y:S05]  /*7410*/  BSYNC B0 ;  /* 0x0000000000007941 */ /* 0x000fea0003800000 */
.L_x_117:
        /* <DEDUP_REMOVED lines=10> */
.L_x_120:
[----:B------:R-:W-:Y:S05]  /*74c0*/  BSYNC B0 ;  /* 0x0000000000007941 */ /* 0x000fea0003800000 */
.L_x_119:
        /* <DEDUP_REMOVED lines=13> */
.L_x_122:
[----:B------:R-:W-:Y:S05]  /*75a0*/  BSYNC B0 ;  /* 0x0000000000007941 */ /* 0x000fea0003800000 */
.L_x_121:
        /* <DEDUP_REMOVED lines=13> */
.L_x_124:
[----:B------:R-:W-:Y:S05]  /*7680*/  BSYNC B0 ;  /* 0x0000000000007941 */ /* 0x000fea0003800000 */
.L_x_123:
        /* <DEDUP_REMOVED lines=10> */
.L_x_126:
[----:B------:R-:W-:Y:S05]  /*7730*/  BSYNC B0 ;  /* 0x0000000000007941 */ /* 0x000fea0003800000 */
.L_x_125:
        /* <DEDUP_REMOVED lines=10> */
.L_x_128:
[----:B------:R-:W-:Y:S05]  /*77e0*/  BSYNC B0 ;  /* 0x0000000000007941 */ /* 0x000fea0003800000 */
.L_x_127:
        /* <DEDUP_REMOVED lines=13> */
.L_x_130:
[----:B------:R-:W-:Y:S05]  /*78c0*/  BSYNC B0 ;  /* 0x0000000000007941 */ /* 0x000fea0003800000 */
.L_x_129:
        /* <DEDUP_REMOVED lines=13> */
.L_x_132:
[----:B------:R-:W-:Y:S05]  /*79a0*/  BSYNC B0 ;  /* 0x0000000000007941 */ /* 0x000fea0003800000 */
.L_x_131:
        /* <DEDUP_REMOVED lines=10> */
.L_x_134:
[----:B------:R-:W-:Y:S05]  /*7a50*/  BSYNC B0 ;  /* 0x0000000000007941 */ /* 0x000fea0003800000 */
.L_x_133:
        /* <DEDUP_REMOVED lines=10> */
.L_x_136:
[----:B------:R-:W-:Y:S05]  /*7b00*/  BSYNC B0 ;  /* 0x0000000000007941 */ /* 0x000fea0003800000 */
.L_x_135:
[----:B------:R-:W3:Y:S01]  /*7b10*/  LDL.LU R235, [R1+0xdc] ;  /* 0x0000dc0001eb7983 */ /* 0x000ee20000300800 */
[----:B-----5:R-:W-:Y:S01]  /*7b20*/  IMAD.U32 R234, R217, 0x10000, RZ ;  /* 0x00010000d9ea7824 */ /* 0x020fe200078e00ff */
[----:B------:R-:W-:Y:S01]  /*7b30*/  ISETP.GT.AND P3, PT, R3, 0x70, PT ;  /* 0x000000700300780c */ /* 0x000fe20003f64270 */
[----:B------:R-:W-:Y:S02]  /*7b40*/  BSSY B0, `(.L_x_137) ;  /* 0x0000008000007945 */ /* 0x000fe40003800000 */
[----:B------:R-:W-:-:S04]  /*7b50*/  FMUL R234, R234, UR17 ;  /* 0x00000011eaea7c20 */ /* 0x000fc80008400000 */
[----:B---3--:R-:W-:-:S05]  /*7b60*/  FFMA R234, R235, UR16, R234 ;  /* 0x00000010ebea7c23 */ /* 0x008fca00080000ea */
[----:B------:R-:W-:-:S05]  /*7b70*/  F2FP.BF16.F32.PACK_AB R234, RZ, R234 ;  /* 0x000000eaffea723e */ /* 0x000fca00000010ff */
[----:B------:R3:W-:Y:S01]  /*7b80*/  @P0 STG.E.U16 desc[UR12][R6.64+0xd2], R234 ;  /* 0x0000d2ea06000986 */ /* 0x0007e2000c10150c */
[----:B------:R-:W-:-:S13]  /*7b90*/  ISETP.GT.AND P0, PT, R0, RZ, P3 ;  /* 0x000000ff0000720c */ /* 0x000fda0001f04270 */
[----:B---3--:R-:W-:Y:S05]  /*7ba0*/  @!P0 BRA `(.L_x_138) ;  /* 0x0000000000048947 */ /* 0x008fea0003800000 */
[----:B------:R3:W5:Y:S02]  /*7bb0*/  LDG.E.LTC128B.U16 R217, desc[UR12][R10.64+0xe0] ;  /* 0x0000e00c0ad97981 */ /* 0x000764000c1e1520 */
.L_x_138:
[----:B------:R-:W-:Y:S05]  /*7bc0*/  BSYNC B0 ;  /* 0x0000000000007941 */ /* 0x000fea0003800000 */
.L_x_137:
[----:B------:R-:W2:Y:S01]  /*7bd0*/  LDL.LU R235, [R1+0xe0] ;  /* 0x0000e00001eb7983 */ /* 0x000ea20000300800 */
[----:B-----5:R-:W-:Y:S01]  /*7be0*/  IMAD.U32 R234, R217, 0x10000, RZ ;  /* 0x00010000d9ea7824 */ /* 0x020fe200078e00ff */
[----:B------:R-:W-:Y:S01]  /*7bf0*/  ISETP.GT.AND P2, PT, R3, 0x71, PT ;  /* 0x000000710300780c */ /* 0x000fe20003f44270 */
[----:B------:R-:W-:Y:S02]  /*7c00*/  BSSY B0, `(.L_x_139) ;  /* 0x0000008000007945 */ /* 0x000fe40003800000 */
[----:B------:R-:W-:-:S04]  /*7c10*/  FMUL R234, R234, UR17 ;  /* 0x00000011eaea7c20 */ /* 0x000fc80008400000 */
[----:B--2---:R-:W-:-:S05]  /*7c20*/  FFMA R234, R235, UR16, R234 ;  /* 0x00000010ebea7c23 */ /* 0x004fca00080000ea */
[----:B------:R-:W-:-:S05]  /*7c30*/  F2FP.BF16.F32.PACK_AB R234, RZ, R234 ;  /* 0x000000eaffea723e */ /* 0x000fca00000010ff */
[----:B------:R2:W-:Y:S01]  /*7c40*/  @P0 STG.E.U16 desc[UR12][R4.64+0xe0], R234 ;  /* 0x0000e0ea04000986 */ /* 0x0005e2000c10150c */
[----:B------:R-:W-:-:S13]  /*7c50*/  ISETP.GT.AND P0, PT, R0, RZ, P2 ;  /* 0x000000ff0000720c */ /* 0x000fda0001704270 */
[----:B--2---:R-:W-:Y:S05]  /*7c60*/  @!P0 BRA `(.L_x_140) ;  /* 0x0000000000048947 */ /* 0x004fea0003800000 */
[----:B------:R2:W5:Y:S02]  /*7c70*/  LDG.E.LTC128B.U16 R217, desc[UR12][R10.64+0xe2] ;  /* 0x0000e20c0ad97981 */ /* 0x000564000c1e1520 */
.L_x_140:
[----:B------:R-:W-:Y:S05]  /*7c80*/  BSYNC B0 ;  /* 0x0000000000007941 */ /* 0x000fea0003800000 */
.L_x_139:
        /* <DEDUP_REMOVED lines=10> */
.L_x_142:
[----:B------:R-:W-:Y:S05]  /*7d30*/  BSYNC B0 ;  /* 0x0000000000007941 */ /* 0x000fea0003800000 */
.L_x_141:
        /* <DEDUP_REMOVED lines=10> */
.L_x_144:
[----:B------:R-:W-:Y:S05]  /*7de0*/  BSYNC B0 ;  /* 0x0000000000007941 */ /* 0x000fea0003800000 */
.L_x_143:
        /* <DEDUP_REMOVED lines=11> */
.L_x_146:
[----:B------:R-:W-:Y:S05]  /*7ea0*/  BSYNC B0 ;  /* 0x0000000000007941 */ /* 0x000fea0003800000 */
.L_x_145:
[----:B------:R-:W2:Y:S01]  /*7eb0*/  LDL.LU R235, [R1+0xf0] ;  /* 0x0000f00001eb7983 */ /* 0x000ea20000300800 */
[----:B-----5:R-:W-:Y:S01]  /*7ec0*/  IMAD.U32 R234, R217, 0x10000, RZ ;  /* 0x00010000d9ea7824 */ /* 0x020fe200078e00ff */
[----:B------:R-:W-:Y:S03]  /*7ed0*/  BSSY B0, `(.L_x_147) ;  /* 0x0000009000007945 */ /* 0x000fe60003800000 */
[----:B------:R-:W-:-:S04]  /*7ee0*/  FMUL R234, R234, UR17 ;  /* 0x00000011eaea7c20 */ /* 0x000fc80008400000 */
[----:B--2---:R-:W-:-:S05]  /*7ef0*/  FFMA R234, R235, UR16, R234 ;  /* 0x00000010ebea7c23 */ /* 0x004fca00080000ea */
[----:B------:R-:W-:-:S05]  /*7f00*/  F2FP.BF16.F32.PACK_AB R234, RZ, R234 ;  /* 0x000000eaffea723e */ /* 0x000fca00000010ff */
[----:B------:R2:W-:Y:S01]  /*7f10*/  @P0 STG.E.U16 desc[UR12][R4.64+0xf0], R234 ;  /* 0x0000f0ea04000986 */ /* 0x0005e2000c10150c */
[----:B------:R-:W-:-:S04]  /*7f20*/  ISETP.GT.AND P0, PT, R3, 0x79, PT ;  /* 0x000000790300780c */ /* 0x000fc80003f04270 */
[----:B------:R-:W-:-:S13]  /*7f30*/  ISETP.GT.AND P4, PT, R0, RZ, P0 ;  /* 0x000000ff0000720c */ /* 0x000fda0000784270 */
[----:B--2---:R-:W-:Y:S05]  /*7f40*/  @!P4 BRA `(.L_x_148) ;  /* 0x000000000004c947 */ /* 0x004fea0003800000 */
[----:B------:R2:W5:Y:S02]  /*7f50*/  LDG.E.LTC128B.U16 R217, desc[UR12][R10.64+0xf2] ;  /* 0x0000f20c0ad97981 */ /* 0x000564000c1e1520 */
.L_x_148:
[----:B------:R-:W-:Y:S05]  /*7f60*/  BSYNC B0 ;  /* 0x0000000000007941 */ /* 0x000fea0003800000 */
.L_x_147:
[----:B-1234-:R-:W2:Y:S01]  /*7f70*/  LDL.LU R10, [R1+0xf4] ;  /* 0x0000f400010a7983 */ /* 0x01eea20000300800 */
[----:B-----5:R-:W-:Y:S01]  /*7f80*/  IMAD.U32 R3, R217, 0x10000, RZ ;  /* 0x00010000d9037824 */ /* 0x020fe200078e00ff */
[----:B------:R-:W-:Y:S03]  /*7f90*/  BSSY B0, `(.L_x_149) ;  /* 0x0000008000007945 */ /* 0x000fe60003800000 */
[----:B------:R-:W-:-:S04]  /*7fa0*/  FMUL R3, R3, UR17 ;  /* 0x0000001103037c20 */ /* 0x000fc80008400000 */
[----:B--2---:R-:W-:-:S05]  /*7fb0*/  FFMA R3, R10, UR16, R3 ;  /* 0x000000100a037c23 */ /* 0x004fca0008000003 */
[----:B------:R-:W-:-:S05]  /*7fc0*/  F2FP.BF16.F32.PACK_AB R3, RZ, R3 ;  /* 0x00000003ff03723e */ /* 0x000fca00000010ff */
[----:B------:R1:W-:Y:S01]  /*7fd0*/  @P4 STG.E.U16 desc[UR12][R4.64+0xf2], R3 ;  /* 0x0000f20304004986 */ /* 0x0003e2000c10150c */
[----:B------:R-:W-:-:S13]  /*7fe0*/  ISETP.GT.AND P4, PT, R0, 0x8, P1 ;  /* 0x000000080000780c */ /* 0x000fda0000f84270 */
[----:B-1----:R-:W-:Y:S05]  /*7ff0*/  @!P4 BRA `(.L_x_150) ;  /* 0x000000000004c947 */ /* 0x002fea0003800000 */
[----:B------:R1:W5:Y:S02]  /*8000*/  LDG.E.LTC128B.U16 R217, desc[UR12][R8.64+0xf0] ;  /* 0x0000f00c08d97981 */ /* 0x000364000c1e1520 */
.L_x_150:
[----:B------:R-:W-:Y:S05]  /*8010*/  BSYNC B0 ;  /* 0x0000000000007941 */ /* 0x000fea0003800000 */
.L_x_149:
        /* <DEDUP_REMOVED lines=10> */
.L_x_152:
[----:B------:R-:W-:Y:S05]  /*80c0*/  BSYNC B0 ;  /* 0x0000000000007941 */ /* 0x000fea0003800000 */
.L_x_151:
[----:B012---:R-:W2:Y:S01]  /*80d0*/  LDL.LU R8, [R1+0xfc] ;  /* 0x0000fc0001087983 */ /* 0x007ea20000300800 */
[----:B-----5:R-:W-:Y:S02]  /*80e0*/  IMAD.U32 R3, R217, 0x10000, RZ ;  /* 0x00010000d9037824 */ /* 0x020fe400078e00ff */
[----:B------:R-:W-:Y:S02]  /*80f0*/  @P4 IMAD.MOV.U32 R9, RZ, RZ, R7 ;  /* 0x000000ffff094224 */ /* 0x000fe400078e0007 */
[----:B------:R-:W-:-:S04]  /*8100*/  FMUL R3, R3, UR17 ;  /* 0x0000001103037c20 */ /* 0x000fc80008400000 */
[----:B--2---:R-:W-:Y:S01]  /*8110*/  FFMA R3, R8, UR16, R3 ;  /* 0x0000001008037c23 */ /* 0x004fe20008000003 */
[----:B------:R-:W-:-:S04]  /*8120*/  @P4 IMAD.MOV.U32 R8, RZ, RZ, R6 ;  /* 0x000000ffff084224 */ /* 0x000fc800078e0006 */
[----:B------:R-:W-:-:S04]  /*8130*/  F2FP.BF16.F32.PACK_AB R3, RZ, R3 ;  /* 0x00000003ff03723e */ /* 0x000fc800000010ff */
[----:B------:R-:W-:-:S05]  /*8140*/  PRMT R10, R3, 0x7610, R10 ;  /* 0x00007610030a7816 */ /* 0x000fca000000000a */
[----:B------:R0:W-:Y:S01]  /*8150*/  @P4 STG.E.U16 desc[UR12][R8.64+0xf2], R10 ;  /* 0x0000f20a08004986 */ /* 0x0001e2000c10150c */
[----:B------:R-:W-:-:S04]  /*8160*/  IADD3 R6, P4, R4, UR23, RZ ;  /* 0x0000001704067c10 */ /* 0x000fc8000ff9e0ff */
[----:B------:R-:W-:Y:S02]  /*8170*/  IADD3.X R7, R5, UR24, RZ, P4, !PT ;  /* 0x0000001805077c10 */ /* 0x000fe4000a7fe4ff */
[----:B------:R-:W-:-:S13]  /*8180*/  ISETP.GT.AND P4, PT, R0, 0x40, P5 ;  /* 0x000000400000780c */ /* 0x000fda0002f84270 */
[----:B------:R-:W2:Y:S01]  /*8190*/  @P4 LDG.E.LTC128B.U16 R217, desc[UR12][R232.64] ;  /* 0x0000000ce8d94981 */ /* 0x000ea2000c1e1520 */
[----:B------:R-:W-:Y:S01]  /*81a0*/  BSSY B0, `(.L_x_153) ;  /* 0x000000a000007945 */ /* 0x000fe20003800000 */
[----:B--2---:R-:W-:-:S04]  /*81b0*/  IMAD.U32 R3, R217, 0x10000, RZ ;  /* 0x00010000d9037824 */ /* 0x004fc800078e00ff */
[----:B------:R-:W-:-:S04]  /*81c0*/  FMUL R3, R3, UR17 ;  /* 0x0000001103037c20 */ /* 0x000fc80008400000 */
[----:B------:R-:W-:-:S05]  /*81d0*/  FFMA R3, R152, UR16, R3 ;  /* 0x0000001098037c23 */ /* 0x000fca0008000003 */
[----:B------:R-:W-:-:S05]  /*81e0*/  F2FP.BF16.F32.PACK_AB R3, RZ, R3 ;  /* 0x00000003ff03723e */ /* 0x000fca00000010ff */
[----:B------:R0:W-:Y:S01]  /*81f0*/  @P4 STG.E.U16 desc[UR12][R6.64], R3 ;  /* 0x0000000306004986 */ /* 0x0001e2000c10150c */
[----:B------:R-:W-:-:S04]  /*8200*/  LOP3.LUT P4, RZ, R2, 0x2, RZ, 0xc0, !PT ;  /* 0x0000000202ff7812 */ /* 0x000fc8000788c0ff */
[----:B------:R-:W-:-:S13]  /*8210*/  ISETP.GT.AND P4, PT, R0, 0x40, P4 ;  /* 0x000000400000780c */ /* 0x000fda0002784270 */
[----:B0-----:R-:W-:Y:S05]  /*8220*/  @!P4 BRA `(.L_x_154) ;  /* 0x000000000004c947 */ /* 0x001fea0003800000 */
[----:B------:R0:W5:Y:S02]  /*8230*/  LDG.E.LTC128B.U16 R217, desc[UR12][R218.64+0x2] ;  /* 0x0000020cdad97981 */ /* 0x000164000c1e1520 */
.L_x_154:
[----:B------:R-:W-:Y:S05]  /*8240*/  BSYNC B0 ;  /* 0x0000000000007941 */ /* 0x000fea0003800000 */
.L_x_153:
[----:B-----5:R-:W-:Y:S01]  /*8250*/  IMAD.U32 R3, R217, 0x10000, RZ ;  /* 0x00010000d9037824 */ /* 0x020fe200078e00ff */
[----:B------:R-:W-:Y:S03]  /*8260*/  BSSY B0, `(.L_x_155) ;  /* 0x000000b000007945 */ /* 0x000fe60003800000 */
[----:B------:R-:W-:-:S04]  /*8270*/  FMUL R8, R3, UR17 ;  /* 0x0000001103087c20 */ /* 0x000fc80008400000 */
[----:B------:R-:W-:-:S05]  /*8280*/  FFMA R8, R153, UR16, R8 ;  /* 0x0000001099087c23 */ /* 0x000fca0008000008 */
[----:B------:R-:W-:-:S04]  /*8290*/  F2FP.BF16.F32.PACK_AB R8, RZ, R8 ;  /* 0x00000008ff08723e */ /* 0x000fc800000010ff */
[----:B------:R-:W-:-:S05]  /*82a0*/  PRMT R3, R8, 0x7610, R3 ;  /* 0x0000761008037816 */ /* 0x000fca0000000003 */
[----:B------:R1:W-:Y:S01]  /*82b0*/  @P4 STG.E.U16 desc[UR12][R6.64+0x2], R3 ;  /* 0x0000020306004986 */ /* 0x0003e2000c10150c */
[----:B------:R-:W-:-:S04]  /*82c0*/  IADD3 R8, P4, R6, UR25, RZ ;  /* 0x0000001906087c10 */ /* 0x000fc8000ff9e0ff */
[----:B------:R-:W-:Y:S02]  /*82d0*/  IADD3.X R9, R7, UR8, RZ, P4, !PT ;  /* 0x0000000807097c10 */ /* 0x000fe4000a7fe4ff */
[----:B------:R-:W-:-:S13]  /*82e0*/  ISETP.GT.AND P4, PT, R0, 0x48, P5 ;  /* 0x000000480000780c */ /* 0x000fda0002f84270 */
[----:B-1----:R-:W-:Y:S05]  /*82f0*/  @!P4 BRA `(.L_x_156) ;  /* 0x000000000004c947 */ /* 0x002fea0003800000 */
[----:B------:R1:W5:Y:S02]  /*8300*/  LDG.E.LTC128B.U16 R217, desc[UR12][R226.64] ;  /* 0x0000000ce2d97981 */ /* 0x000364000c1e1520 */
.L_x_156:
[----:B------:R-:W-:Y:S05]  /*8310*/  BSYNC B0 ;  /* 0x0000000000007941 */ /* 0x000fea0003800000 */
.L_x_155:
[----:B-----5:R-:W-:Y:S01]  /*8320*/  IMAD.U32 R3, R217, 0x10000, RZ ;  /* 0x00010000d9037824 */ /* 0x020fe200078e00ff */
[----:B------:R-:W-:Y:S03]  /*8330*/  BSSY B0, `(.L_x_157) ;  /* 0x000000b000007945 */ /* 0x000fe60003800000 */
[----:B------:R-:W-:-:S04]  /*8340*/  FMUL R3, R3, UR17 ;  /* 0x0000001103037c20 */ /* 0x000fc80008400000 */
[----:B------:R-:W-:-:S05]  /*8350*/  FFMA R3, R154, UR16, R3 ;  /* 0x000000109a037c23 */ /* 0x000fca0008000003 */
[----:B------:R-:W-:-:S05]  /*8360*/  F2FP.BF16.F32.PACK_AB R3, RZ, R3 ;  /* 0x00000003ff03723e */ /* 0x000fca00000010ff */
[----:B------:R2:W-:Y:S01]  /*8370*/  @P4 STG.E.U16 desc[UR12][R8.64], R3 ;  /* 0x0000000308004986 */ /* 0x0005e2000c10150c */
[----:B------:R-:W-:-:S04]  /*8380*/  IADD3 R10, P4, R6, UR25, RZ ;  /* 0x00000019060a7c10 */ /* 0x000fc8000ff9e0ff */
[----:B------:R-:W-:Y:S02]  /*8390*/  IADD3.X R11, R7, UR8, RZ, P4, !PT ;  /* 0x00000008070b7c10 */ /* 0x000fe4000a7fe4ff */
[----:B------:R-:W-:-:S04]  /*83a0*/  LOP3.LUT P4, RZ, R2, 0x2, RZ, 0xc0, !PT ;  /* 0x0000000202ff7812 */ /* 0x000fc8000788c0ff */
[----:B------:R-:W-:-:S13]  /*83b0*/  ISETP.GT.AND P4, PT, R0, 0x48, P4 ;  /* 0x000000480000780c */ /* 0x000fda0002784270 */
[----:B--2---:R-:W-:Y:S05]  /*83c0*/  @!P4 BRA `(.L_x_158) ;  /* 0x000000000004c947 */ /* 0x004fea0003800000 */
[----:B------:R2:W5:Y:S02]  /*83d0*/  LDG.E.LTC128B.U16 R217, desc[UR12][R16.64+0x2] ;  /* 0x0000020c10d97981 */ /* 0x000564000c1e1520 */
.L_x_158:
[----:B------:R-:W-:Y:S05]  /*83e0*/  BSYNC B0 ;  /* 0x0000000000007941 */ /* 0x000fea0003800000 */
.L_x_157:
[----:B-----5:R-:W-:Y:S01]  /*83f0*/  IMAD.U32 R3, R217, 0x10000, RZ ;  /* 0x00010000d9037824 */ /* 0x020fe200078e00ff */
[----:B------:R-:W-:Y:S03]  /*8400*/  BSSY B0, `(.L_x_159) ;  /* 0x0000009000007945 */ /* 0x000fe60003800000 */
[----:B------:R-:W-:-:S04]  /*8410*/  FMUL R8, R3, UR17 ;  /* 0x0000001103087c20 */ /* 0x000fc80008400000 */
[----:B------:R-:W-:-:S05]  /*8420*/  FFMA R8, R155, UR16, R8 ;  /* 0x000000109b087c23 */ /* 0x000fca0008000008 */
[----:B------:R-:W-:-:S05]  /*8430*/  F2FP.BF16.F32.PACK_AB R8, RZ, R8 ;  /* 0x00000008ff08723e */ /* 0x000fca00000010ff */
[----:B------:R3:W-:Y:S01]  /*8440*/  @P4 STG.E.U16 desc[UR12][R10.64+0x2], R8 ;  /* 0x000002080a004986 */ /* 0x0007e2000c10150c */
[----:B------:R-:W-:-:S04]  /*8450*/  LOP3.LUT P4, RZ, R2, 0x4, RZ, 0xc0, !PT ;  /* 0x0000000402ff7812 */ /* 0x000fc8000788c0ff */
[----:B------:R-:W-:-:S13]  /*8460*/  ISETP.GT.AND P4, PT, R0, 0x40, P4 ;  /* 0x000000400000780c */ /* 0x000fda0002784270 */
[----:B---3--:R-:W-:Y:S05]  /*8470*/  @!P4 BRA `(.L_x_160) ;  /* 0x000000000004c947 */ /* 0x008fea0003800000 */
[----:B------:R3:W5:Y:S02]  /*8480*/  LDG.E.LTC128B.U16 R217, desc[UR12][R218.64+0x10] ;  /* 0x0000100cdad97981 */ /* 0x000764000c1e1520 */
.L_x_160:
[----:B------:R-:W-:Y:S05]  /*8490*/  BSYNC B0 ;  /* 0x0000000000007941 */ /* 0x000fea0003800000 */
.L_x_159:
        /* <DEDUP_REMOVED lines=8> */
[----:B----4-:R-:W-:Y:S05]  /*8520*/  @!P4 BRA `(.L_x_162) ;  /* 0x000000000004c947 */ /* 0x010fea0003800000 */
[----:B------:R4:W5:Y:S02]  /*8530*/  LDG.E.LTC128B.U16 R217, desc[UR12][R218.64+0x12] ;  /* 0x0000120cdad97981 */ /* 0x000964000c1e1520 */
.L_x_162:
[----:B------:R-:W-:Y:S05]  /*8540*/  BSYNC B0 ;  /* 0x0000000000007941 */ /* 0x000fea0003800000 */
.L_x_161:
        /* <DEDUP_REMOVED lines=10> */
.L_x_164:
[----:B------:R-:W-:Y:S05]  /*85f0*/  BSYNC B0 ;  /* 0x0000000000007941 */ /* 0x000fea0003800000 */
.L_x_163:
        /* <DEDUP_REMOVED lines=10> */
.L_x_166:
[----:B------:R-:W-:Y:S05]  /*86a0*/  BSYNC B0 ;  /* 0x0000000000007941 */ /* 0x000fea0003800000 */
.L_x_165:
[----:B-----5:R-:W-:Y:S01]  /*86b0*/  IMAD.U32 R3, R217, 0x10000, RZ ;  /* 0x00010000d9037824 */ /* 0x020fe200078e00ff */
[----:B------:R-:W-:Y:S01]  /*86c0*/  BSSY B0, `(.L_x_167) ;  /* 0x000000c000007945 */ /* 0x000fe20003800000 */
[----:B------:R-:W-:Y:S02]  /*86d0*/  @P4 IMAD.MOV.U32 R9, RZ, RZ, R13 ;  /* 0x000000ffff094224 */ /* 0x000fe400078e000d */
[----:B------:R-:W-:-:S04]  /*86e0*/  FMUL R8, R3, UR17 ;  /* 0x0000001103087c20 */ /* 0x000fc80008400000 */
[----:B------:R-:W-:-:S05]  /*86f0*/  FFMA R8, R159, UR16, R8 ;  /* 0x000000109f087c23 */ /* 0x000fca0008000008 */
[----:B------:R-:W-:-:S04]  /*8700*/  F2FP.BF16.F32.PACK_AB R8, RZ, R8 ;  /* 0x00000008ff08723e */ /* 0x000fc800000010ff */
[----:B------:R-:W-:Y:S01]  /*8710*/  PRMT R3, R8, 0x7610, R3 ;  /* 0x0000761008037816 */ /* 0x000fe20000000003 */
[----:B------:R-:W-:-:S05]  /*8720*/  @P4 IMAD.MOV.U32 R8, RZ, RZ, R12 ;  /* 0x000000ffff084224 */ /* 0x000fca00078e000c */
[----:B------:R0:W-:Y:S01]  /*8730*/  @P4 STG.E.U16 desc[UR12][R8.64+0x12], R3 ;  /* 0x0000120308004986 */ /* 0x0001e2000c10150c */
[----:B------:R-:W-:-:S04]  /*8740*/  LOP3.LUT P4, RZ, R2, 0x10, RZ, 0xc0, !PT ;  /* 0x0000001002ff7812 */ /* 0x000fc8000788c0ff */
[----:B------:R-:W-:-:S13]  /*8750*/  ISETP.GT.AND P4, PT, R0, 0x40, P4 ;  /* 0x000000400000780c */ /* 0x000fda0002784270 */
[----:B0-----:R-:W-:Y:S05]  /*8760*/  @!P4 BRA `(.L_x_168) ;  /* 0x000000000004c947 */ /* 0x001fea0003800000 */
[----:B------:R0:W5:Y:S02]  /*8770*/  LDG.E.LTC128B.U16 R217, desc[UR12][R218.64+0x20] ;  /* 0x0000200cdad97981 */ /* 0x000164000c1e1520 */
.L_x_168:
[----:B------:R-:W-:Y:S05]  /*8780*/  BSYNC B0 ;  /* 0x0000000000007941 */ /* 0x000fea0003800000 */
.L_x_167:
        /* <DEDUP_REMOVED lines=10> */
.L_x_170:
[----:B------:R-:W-:Y:S05]  /*8830*/  BSYNC B0 ;  /* 0x0000000000007941 */ /* 0x000fea0003800000 */
.L_x_169:
        /* <DEDUP_REMOVED lines=10> */
.L_x_172:
[----:B------:R-:W-:Y:S05]  /*88e0*/  BSYNC B0 ;  /* 0x0000000000007941 */ /* 0x000fea0003800000 */
.L_x_171:
[----:B-----5:R-:W-:Y:S01]  /*88f0*/  IMAD.U32 R3, R217, 0x10000, RZ ;  /* 0x00010000d9037824 */ /* 0x020fe200078e00ff */
[----:B------:R-:W-:Y:S01]  /*8900*/  BSSY B0, `(.L_x_173) ;  /* 0x000000b000007945 */ /* 0x000fe20003800000 */
[----:B------:R-:W-:Y:S02]  /*8910*/  @P4 IMAD.MOV.U32 R8, RZ, RZ, R12 ;  /* 0x000000ffff084224 */ /* 0x000fe400078e000c */
[----:B------:R-:W-:Y:S01]  /*8920*/  FMUL R3, R3, UR17 ;  /* 0x0000001103037c20 */ /* 0x000fe20008400000 */
[----:B------:R-:W-:-:S03]  /*8930*/  @P4 IMAD.MOV.U32 R9, RZ, RZ, R13 ;  /* 0x000000ffff094224 */ /* 0x000fc600078e000d */
[----:B------:R-:W-:-:S05]  /*8940*/  FFMA R3, R162, UR16, R3 ;  /* 0x00000010a2037c23 */ /* 0x000fca0008000003 */
[----:B------:R-:W-:-:S05]  /*8950*/  F2FP.BF16.F32.PACK_AB R3, RZ, R3 ;  /* 0x00000003ff03723e */ /* 0x000fca00000010ff */
[----:B------:R0:W-:Y:S01]  /*8960*/  @P4 STG.E.U16 desc[UR12][R8.64+0x20], R3 ;  /* 0x0000200308004986 */ /* 0x0001e2000c10150c */
[----:B------:R-:W-:-:S04]  /*8970*/  LOP3.LUT P4, RZ, R2, 0x400000, RZ, 0xc0, !PT ;  /* 0x0040000002ff7812 */ /* 0x000fc8000788c0ff */
[----:B------:R-:W-:-:S13]  /*8980*/  ISETP.GT.AND P4, PT, R0, 0x48, P4 ;  /* 0x000000480000780c */ /* 0x000fda0002784270 */
[----:B0-----:R-:W-:Y:S05]  /*8990*/  @!P4 BRA `(.L_x_174) ;  /* 0x000000000004c947 */ /* 0x001fea0003800000 */
[----:B------:R0:W5:Y:S02]  /*89a0*/  LDG.E.LTC128B.U16 R217, desc[UR12][R16.64+0x22] ;  /* 0x0000220c10d97981 */ /* 0x000164000c1e1520 */
.L_x_174:
[----:B------:R-:W-:Y:S05]  /*89b0*/  BSYNC B0 ;  /* 0x0000000000007941 */ /* 0x000fea0003800000 */
.L_x_173:
        /* <DEDUP_REMOVED lines=13> */
.L_x_176:
[----:B------:R-:W-:Y:S05]  /*8a90*/  BSYNC B0 ;  /* 0x0000000000007941 */ /* 0x000fea0003800000 */
.L_x_175:
        /* <DEDUP_REMOVED lines=10> */
.L_x_178:
[----:B------:R-:W-:Y:S05]  /*8b40*/  BSYNC B0 ;  /* 0x0000000000007941 */ /* 0x000fea0003800000 */
.L_x_177:
        /* <DEDUP_REMOVED lines=10> */
.L_x_180:
[----:B------:R-:W-:Y:S05]  /*8bf0*/  BSYNC B0 ;  /* 0x0000000000007941 */ /* 0x000fea0003800000 */
.L_x_179:
        /* <DEDUP_REMOVED lines=12> */
.L_x_182:
[----:B------:R-:W-:Y:S05]  /*8cc0*/  BSYNC B0 ;  /* 0x0000000000007941 */ /* 0x000fea0003800000 */
.L_x_181:
        /* <DEDUP_REMOVED lines=13> */
.L_x_184:
[----:B------:R-:W-:Y:S05]  /*8da0*/  BSYNC B0 ;  /* 0x0000000000007941 */ /* 0x000fea0003800000 */
.L_x_183:
        /* <DEDUP_REMOVED lines=10> */
.L_x_186:
[----:B------:R-:W-:Y:S05]  /*8e50*/  BSYNC B0 ;  /* 0x0000000000007941 */ /* 0x000fea0003800000 */
.L_x_185:
        /* <DEDUP_REMOVED lines=10> */
.L_x_188:
[----:B------:R-:W-:Y:S05]  /*8f00*/  BSYNC B0 ;  /* 0x0000000000007941 */ /* 0x000fea0003800000 */
.L_x_187:
        /* <DEDUP_REMOVED lines=12> */
.L_x_190:
[----:B------:R-:W-:Y:S05]  /*8fd0*/  BSYNC B0 ;  /* 0x0000000000007941 */ /* 0x000fea0003800000 */
.L_x_189:
        /* <DEDUP_REMOVED lines=13> */
.L_x_192:
[----:B------:R-:W-:Y:S05]  /*90b0*/  BSYNC B0 ;  /* 0x0000000000007941 */ /* 0x000fea0003800000 */
.L_x_191:
        /* <DEDUP_REMOVED lines=10> */
.L_x_194:
[----:B------:R-:W-:Y:S05]  /*9160*/  BSYNC B0 ;  /* 0x0000000000007941 */ /* 0x000fea0003800000 */
.L_x_193:
        /* <DEDUP_REMOVED lines=10> */
.L_x_196:
[----:B------:R-:W-:Y:S05]  /*9210*/  BSYNC B0 ;  /* 0x0000000000007941 */ /* 0x000fea0003800000 */
.L_x_195:
        /* <DEDUP_REMOVED lines=12> */
.L_x_198:
[----:B------:R-:W-:Y:S05]  /*92e0*/  BSYNC B0 ;  /* 0x0000000000007941 */ /* 0x000fea0003800000 */
.L_x_197:
        /* <DEDUP_REMOVED lines=13> */
.L_x_200:
[----:B------:R-:W-:Y:S05]  /*93c0*/  BSYNC B0 ;  /* 0x0000000000007941 */ /* 0x000fea0003800000 */
.L_x_199:
        /* <DEDUP_REMOVED lines=10> */
.L_x_202:
[----:B------:R-:W-:Y:S05]  /*9470*/  BSYNC B0 ;  /* 0x0000000000007941 */ /* 0x000fea0003800000 */
.L_x_201:
        /* <DEDUP_REMOVED lines=10> */
.L_x_204:
[----:B------:R-:W-:Y:S05]  /*9520*/  BSYNC B0 ;  /* 0x0000000000007941 */ /* 0x000fea0003800000 */
.L_x_203:
        /* <DEDUP_REMOVED lines=12> */
.L_x_206:
[----:B------:R-:W-:Y:S05]  /*95f0*/  BSYNC B0 ;  /* 0x0000000000007941 */ /* 0x000fea0003800000 */
.L_x_205:
        /* <DEDUP_REMOVED lines=13> */
.L_x_208:
[----:B------:R-:W-:Y:S05]  /*96d0*/  BSYNC B0 ;  /* 0x0000000000007941 */ /* 0x000fea0003800000 */
.L_x_207:
        /* <DEDUP_REMOVED lines=10> */
.L_x_210:
[----:B------:R-:W-:Y:S05]  /*9780*/  BSYNC B0 ;  /* 0x0000000000007941 */ /* 0x000fea0003800000 */
.L_x_209:
        /* <DEDUP_REMOVED lines=10> */
.L_x_212:
[----:B------:R-:W-:Y:S05]  /*9830*/  BSYNC B0 ;  /* 0x0000000000007941 */ /* 0x000fea0003800000 */
.L_x_211:
        /* <DEDUP_REMOVED lines=12> */
.L_x_214:
[----:B------:R-:W-:Y:S05]  /*9900*/  BSYNC B0 ;  /* 0x0000000000007941 */ /* 0x000fea0003800000 */
.L_x_213:
        /* <DEDUP_REMOVED lines=13> */
.L_x_216:
[----:B------:R-:W-:Y:S05]  /*99e0*/  BSYNC B0 ;  /* 0x0000000000007941 */ /* 0x000fea0003800000 */
.L_x_215:
        /* <DEDUP_REMOVED lines=10> */
.L_x_218:
[----:B------:R-:W-:Y:S05]  /*9a90*/  BSYNC B0 ;  /* 0x0000000000007941 */ /* 0x000fea0003800000 */
.L_x_217:
        /* <DEDUP_REMOVED lines=10> */
.L_x_220:
[----:B------:R-:W-:Y:S05]  /*9b40*/  BSYNC B0 ;  /* 0x0000000000007941 */ /* 0x000fea0003800000 */
.L_x_219:
        /* <DEDUP_REMOVED lines=12> */
.L_x_222:
[----:B------:R-:W-:Y:S05]  /*9c10*/  BSYNC B0 ;  /* 0x0000000000007941 */ /* 0x000fea0003800000 */
.L_x_221:
        /* <DEDUP_REMOVED lines=13> */
.L_x_224:
[----:B------:R-:W-:Y:S05]  /*9cf0*/  BSYNC B0 ;  /* 0x0000000000007941 */ /* 0x000fea0003800000 */
.L_x_223:
        /* <DEDUP_REMOVED lines=10> */
.L_x_226:
[----:B------:R-:W-:Y:S05]  /*9da0*/  BSYNC B0 ;  /* 0x0000000000007941 */ /* 0x000fea0003800000 */
.L_x_225:
        /* <DEDUP_REMOVED lines=10> */
.L_x_228:
[----:B------:R-:W-:Y:S05]  /*9e50*/  BSYNC B0 ;  /* 0x0000000000007941 */ /* 0x000fea0003800000 */
.L_x_227:
        /* <DEDUP_REMOVED lines=12> */
.L_x_230:
[----:B------:R-:W-:Y:S05]  /*9f20*/  BSYNC B0 ;  /* 0x0000000000007941 */ /* 0x000fea0003800000 */
.L_x_229:
        /* <DEDUP_REMOVED lines=13> */
.L_x_232:
[----:B------:R-:W-:Y:S05]  /*a000*/  BSYNC B0 ;  /* 0x0000000000007941 */ /* 0x000fea0003800000 */
.L_x_231:
        /* <DEDUP_REMOVED lines=10> */
.L_x_234:
[----:B------:R-:W-:Y:S05]  /*a0b0*/  BSYNC B0 ;  /* 0x0000000000007941 */ /* 0x000fea0003800000 */
.L_x_233:
        /* <DEDUP_REMOVED lines=10> */
.L_x_236:
[----:B------:R-:W-:Y:S05]  /*a160*/  BSYNC B0 ;  /* 0x0000000000007941 */ /* 0x000fea0003800000 */
.L_x_235:
        /* <DEDUP_REMOVED lines=12> */
.L_x_238:
[----:B------:R-:W-:Y:S05]  /*a230*/  BSYNC B0 ;  /* 0x0000000000007941 */ /* 0x000fea0003800000 */
.L_x_237:
        /* <DEDUP_REMOVED lines=13> */
.L_x_240:
[----:B------:R-:W-:Y:S05]  /*a310*/  BSYNC B0 ;  /* 0x0000000000007941 */ /* 0x000fea0003800000 */
.L_x_239:
        /* <DEDUP_REMOVED lines=10> */
.L_x_242:
[----:B------:R-:W-:Y:S05]  /*a3c0*/  BSYNC B0 ;  /* 0x0000000000007941 */ /* 0x000fea0003800000 */
.L_x_241:
        /* <DEDUP_REMOVED lines=10> */
.L_x_244:
[----:B------:R-:W-:Y:S05]  /*a470*/  BSYNC B0 ;  /* 0x0000000000007941 */ /* 0x000fea0003800000 */
.L_x_243:
        /* <DEDUP_REMOVED lines=12> */
.L_x_246:
[----:B------:R-:W-:Y:S05]  /*a540*/  BSYNC B0 ;  /* 0x0000000000007941 */ /* 0x000fea0003800000 */
.L_x_245:
        /* <DEDUP_REMOVED lines=13> */
.L_x_248:
[----:B------:R-:W-:Y:S05]  /*a620*/  BSYNC B0 ;  /* 0x0000000000007941 */ /* 0x000fea0003800000 */
.L_x_247:
        /* <DEDUP_REMOVED lines=10> */
.L_x_250:
[----:B------:R-:W-:Y:S05]  /*a6d0*/  BSYNC B0 ;  /* 0x0000000000007941 */ /* 0x000fea0003800000 */
.L_x_249:
        /* <DEDUP_REMOVED lines=10> */
.L_x_252:
[----:B------:R-:W-:Y:S05]  /*a780*/  BSYNC B0 ;  /* 0x0000000000007941 */ /* 0x000fea0003800000 */
.L_x_251:
        /* <DEDUP_REMOVED lines=12> */
.L_x_254:
[----:B------:R-:W-:Y:S05]  /*a850*/  BSYNC B0 ;  /* 0x0000000000007941 */ /* 0x000fea0003800000 */
.L_x_253:
        /* <DEDUP_REMOVED lines=13> */
.L_x_256:
[----:B------:R-:W-:Y:S05]  /*a930*/  BSYNC B0 ;  /* 0x0000000000007941 */ /* 0x000fea0003800000 */
.L_x_255:
[----:B-----5:R-:W-:Y:S01]  /*a940*/  IMAD.U32 R3, R217, 0x10000, RZ ;  /* 0x00010000d9037824 */ /* 0x020fe200078e00ff */
[----:B------:R-:W-:Y:S03]  /*a950*/  BSSY B0, `(.L_x_257) ;  /* 0x0000008000007945 */ /* 0x000fe60003800000 */
[----:B------:R-:W-:-:S04]  /*a960*/  FMUL R3, R3, UR17 ;  /* 0x0000001103037c20 */ /* 0x000fc80008400000 */
[----:B------:R-:W-:-:S05]  /*a970*/  FFMA R3, R204, UR16, R3 ;  /* 0x00000010cc037c23 */ /* 0x000fca0008000003 */
[----:B------:R-:W-:-:S05]  /*a980*/  F2FP.BF16.F32.PACK_AB R3, RZ, R3 ;  /* 0x00000003ff03723e */ /* 0x000fca00000010ff */
[----:B------:R0:W-:Y:S01]  /*a990*/  @P4 STG.E.U16 desc[UR12][R6.64+0xd0], R3 ;  /* 0x0000d00306004986 */ /* 0x0001e2000c10150c */
[----:B------:R-:W-:-:S13]  /*a9a0*/  ISETP.GT.AND P4, PT, R0, 0x40, P6 ;  /* 0x000000400000780c */ /* 0x000fda0003784270 */
[----:B0-----:R-:W-:Y:S05]  /*a9b0*/  @!P4 BRA `(.L_x_258) ;  /* 0x000000000004c947 */ /* 0x001fea0003800000 */
[----:B------:R0:W5:Y:S02]  /*a9c0*/  LDG.E.LTC128B.U16 R217, desc[UR12][R218.64+0xd2] ;  /* 0x0000d20cdad97981 */ /* 0x000164000c1e1520 */
.L_x_258:
[----:B------:R-:W-:Y:S05]  /*a9d0*/  BSYNC B0 ;  /* 0x0000000000007941 */ /* 0x000fea0003800000 */
.L_x_257:
        /* <DEDUP_REMOVED lines=10> */
.L_x_260:
[----:B------:R-:W-:Y:S05]  /*aa80*/  BSYNC B0 ;  /* 0x0000000000007941 */ /* 0x000fea0003800000 */
.L_x_259:
        /* <DEDUP_REMOVED lines=8> */
[----:B------:R-:W-:-:S13]  /*ab10*/  ISETP.GT.AND P4, PT, R0, 0x48, P6 ;  /* 0x000000480000780c */ /* 0x000fda0003784270 */
[----:B0-----:R-:W-:Y:S05]  /*ab20*/  @!P4 BRA `(.L_x_262) ;  /* 0x000000000004c947 */ /* 0x001fea0003800000 */
[----:B------:R0:W5:Y:S02]  /*ab30*/  LDG.E.LTC128B.U16 R217, desc[UR12][R16.64+0xd2] ;  /* 0x0000d20c10d97981 */ /* 0x000164000c1e1520 */
.L_x_262:
[----:B------:R-:W-:Y:S05]  /*ab40*/  BSYNC B0 ;  /* 0x0000000000007941 */ /* 0x000fea0003800000 */
.L_x_261:
        /* <DEDUP_REMOVED lines=9> */
[----:B------:R-:W-:-:S13]  /*abe0*/  ISETP.GT.AND P4, PT, R0, 0x40, P3 ;  /* 0x000000400000780c */ /* 0x000fda0001f84270 */
[----:B0-----:R-:W-:Y:S05]  /*abf0*/  @!P4 BRA `(.L_x_264) ;  /* 0x000000000004c947 */ /* 0x001fea0003800000 */
[----:B------:R0:W5:Y:S02]  /*ac00*/  LDG.E.LTC128B.U16 R217, desc[UR12][R218.64+0xe0] ;  /* 0x0000e00cdad97981 */ /* 0x000164000c1e1520 */
.L_x_264:
[----:B------:R-:W-:Y:S05]  /*ac10*/  BSYNC B0 ;  /* 0x0000000000007941 */ /* 0x000fea0003800000 */
.L_x_263:
        /* <DEDUP_REMOVED lines=9> */
.L_x_266:
[----:B------:R-:W-:Y:S05]  /*acb0*/  BSYNC B0 ;  /* 0x0000000000007941 */ /* 0x000fea0003800000 */
.L_x_265:
        /* <DEDUP_REMOVED lines=9> */
.L_x_268:
[----:B------:R-:W-:Y:S05]  /*ad50*/  BSYNC B0 ;  /* 0x0000000000007941 */ /* 0x000fea0003800000 */
.L_x_267:
        /* <DEDUP_REMOVED lines=11> */
.L_x_270:
[----:B------:R-:W-:Y:S05]  /*ae10*/  BSYNC B0 ;  /* 0x0000000000007941 */ /* 0x000fea0003800000 */
.L_x_269:
        /* <DEDUP_REMOVED lines=12> */
.L_x_272:
[----:B------:R-:W-:Y:S05]  /*aee0*/  BSYNC B0 ;  /* 0x0000000000007941 */ /* 0x000fea0003800000 */
.L_x_271:
        /* <DEDUP_REMOVED lines=9> */
.L_x_274:
[----:B------:R-:W-:Y:S05]  /*af80*/  BSYNC B0 ;  /* 0x0000000000007941 */ /* 0x000fea0003800000 */
.L_x_273:
        /* <DEDUP_REMOVED lines=9> */
.L_x_276:
[----:B------:R-:W-:Y:S05]  /*b020*/  BSYNC B0 ;  /* 0x0000000000007941 */ /* 0x000fea0003800000 */
.L_x_275:
        /* <DEDUP_REMOVED lines=11> */
.L_x_278:
[----:B------:R-:W-:Y:S05]  /*b0e0*/  BSYNC B0 ;  /* 0x0000000000007941 */ /* 0x000fea0003800000 */
.L_x_277:
[----:B-----5:R-:W-:-:S04]  /*b0f0*/  IMAD.U32 R3, R217, 0x10000, RZ ;  /* 0x00010000d9037824 */ /* 0x020fc800078e00ff */
[----:B------:R-:W-:-:S04]  /*b100*/  FMUL R6, R3, UR17 ;  /* 0x0000001103067c20 */ /* 0x000fc80008400000 */
[----:B------:R-:W-:-:S05]  /*b110*/  FFMA R6, R215, UR16, R6 ;  /* 0x00000010d7067c23 */ /* 0x000fca0008000006 */
[----:B------:R-:W-:-:S04]  /*b120*/  F2FP.BF16.F32.PACK_AB R6, RZ, R6 ;  /* 0x00000006ff06723e */ /* 0x000fc800000010ff */
[----:B------:R-:W-:-:S05]  /*b130*/  PRMT R7, R6, 0x7610, R7 ;  /* 0x0000761006077816 */ /* 0x000fca0000000007 */
[----:B------:R1:W-:Y:S01]  /*b140*/  @P4 STG.E.U16 desc[UR12][R12.64+0xf2], R7 ;  /* 0x0000f2070c004986 */ /* 0x0003e2000c10150c */
[----:B------:R-:W-:-:S04]  /*b150*/  IADD3 R6, P4, R4, UR9, RZ ;  /* 0x0000000904067c10 */ /* 0x000fc8000ff9e0ff */
[----:B-1----:R-:W-:Y:S02]  /*b160*/  IADD3.X R7, R5, UR22, RZ, P4, !PT ;  /* 0x0000001605077c10 */ /* 0x002fe4000a7fe4ff */
        /* <DEDUP_REMOVED lines=10> */
[----:B-1----:R-:W-:Y:S05]  /*b210*/  @!P4 BRA `(.L_x_280) ;  /* 0x000000000004c947 */ /* 0x002fea0003800000 */
[----:B------:R1:W5:Y:S02]  /*b220*/  LDG.E.LTC128B.U16 R217, desc[UR12][R220.64+0x2] ;  /* 0x0000020cdcd97981 */ /* 0x000364000c1e1520 */
.L_x_280:
[----:B------:R-:W-:Y:S05]  /*b230*/  BSYNC B0 ;  /* 0x0000000000007941 */ /* 0x000fea0003800000 */
.L_x_279:
        /* <DEDUP_REMOVED lines=10> */
[----:B--2---:R-:W-:Y:S05]  /*b2e0*/  @!P4 BRA `(.L_x_282) ;  /* 0x000000000004c947 */ /* 0x004fea0003800000 */
[----:B------:R2:W5:Y:S02]  /*b2f0*/  LDG.E.LTC128B.U16 R217, desc[UR12][R224.64] ;  /* 0x0000000ce0d97981 */ /* 0x000564000c1e1520 */
.L_x_282:
[----:B------:R-:W-:Y:S05]  /*b300*/  BSYNC B0 ;  /* 0x0000000000007941 */ /* 0x000fea0003800000 */
.L_x_281:
        /* <DEDUP_REMOVED lines=10> */
[----:B0-----:R-:W-:Y:S05]  /*b3b0*/  @!P4 BRA `(.L_x_284) ;  /* 0x000000000004c947 */ /* 0x001fea0003800000 */
[----:B------:R0:W5:Y:S02]  /*b3c0*/  LDG.E.LTC128B.U16 R217, desc[UR12][R18.64+0x2] ;  /* 0x0000020c12d97981 */ /* 0x000164000c1e1520 */
.L_x_284:
[----:B------:R-:W-:Y:S05]  /*b3d0*/  BSYNC B0 ;  /* 0x0000000000007941 */ /* 0x000fea0003800000 */
.L_x_283:
        /* <DEDUP_REMOVED lines=10> */
.L_x_286:
[----:B------:R-:W-:Y:S05]  /*b480*/  BSYNC B0 ;  /* 0x0000000000007941 */ /* 0x000fea0003800000 */
.L_x_285:
        /* <DEDUP_REMOVED lines=10> */
.L_x_288:
[----:B------:R-:W-:Y:S05]  /*b530*/  BSYNC B0 ;  /* 0x0000000000007941 */ /* 0x000fea0003800000 */
.L_x_287:
        /* <DEDUP_REMOVED lines=10> */
.L_x_290:
[----:B------:R-:W-:Y:S05]  /*b5e0*/  BSYNC B0 ;  /* 0x0000000000007941 */ /* 0x000fea0003800000 */
.L_x_289:
        /* <DEDUP_REMOVED lines=10> */
.L_x_292:
[----:B------:R-:W-:Y:S05]  /*b690*/  BSYNC B0 ;  /* 0x0000000000007941 */ /* 0x000fea0003800000 */
.L_x_291:
        /* <DEDUP_REMOVED lines=13> */
.L_x_294:
[----:B------:R-:W-:Y:S05]  /*b770*/  BSYNC B0 ;  /* 0x0000000000007941 */ /* 0x000fea0003800000 */
.L_x_293:
        /* <DEDUP_REMOVED lines=10> */
.L_x_296:
[----:B------:R-:W-:Y:S05]  /*b820*/  BSYNC B0 ;  /* 0x0000000000007941 */ /* 0x000fea0003800000 */
.L_x_295:
        /* <DEDUP_REMOVED lines=10> */
.L_x_298:
[----:B------:R-:W-:Y:S05]  /*b8d0*/  BSYNC B0 ;  /* 0x0000000000007941 */ /* 0x000fea0003800000 */
.L_x_297:
        /* <DEDUP_REMOVED lines=12> */
.L_x_300:
[----:B------:R-:W-:Y:S05]  /*b9a0*/  BSYNC B0 ;  /* 0x0000000000007941 */ /* 0x000fea0003800000 */
.L_x_299:
        /* <DEDUP_REMOVED lines=13> */
.L_x_302:
[----:B------:R-:W-:Y:S05]  /*ba80*/  BSYNC B0 ;  /* 0x0000000000007941 */ /* 0x000fea0003800000 */
.L_x_301:
        /* <DEDUP_REMOVED lines=10> */
.L_x_304:
[----:B------:R-:W-:Y:S05]  /*bb30*/  BSYNC B0 ;  /* 0x0000000000007941 */ /* 0x000fea0003800000 */
.L_x_303:
        /* <DEDUP_REMOVED lines=10> */
.L_x_306:
[----:B------:R-:W-:Y:S05]  /*bbe0*/  BSYNC B0 ;  /* 0x0000000000007941 */ /* 0x000fea0003800000 */
.L_x_305:
        /* <DEDUP_REMOVED lines=12> */
.L_x_308:
[----:B------:R-:W-:Y:S05]  /*bcb0*/  BSYNC B0 ;  /* 0x0000000000007941 */ /* 0x000fea0003800000 */
.L_x_307:
        /* <DEDUP_REMOVED lines=13> */
.L_x_310:
[----:B------:R-:W-:Y:S05]  /*bd90*/  BSYNC B0 ;  /* 0x0000000000007941 */ /* 0x000fea0003800000 */
.L_x_309:
        /* <DEDUP_REMOVED lines=10> */
.L_x_312:
[----:B------:R-:W-:Y:S05]  /*be40*/  BSYNC B0 ;  /* 0x0000000000007941 */ /* 0x000fea0003800000 */
.L_x_311:
        /* <DEDUP_REMOVED lines=10> */
.L_x_314:
[----:B------:R-:W-:Y:S05]  /*bef0*/  BSYNC B0 ;  /* 0x0000000000007941 */ /* 0x000fea0003800000 */
.L_x_313:
        /* <DEDUP_REMOVED lines=12> */
.L_x_316:
[----:B------:R-:W-:Y:S05]  /*bfc0*/  BSYNC B0 ;  /* 0x0000000000007941 */ /* 0x000fea0003800000 */
.L_x_315:
        /* <DEDUP_REMOVED lines=13> */
.L_x_318:
[----:B------:R-:W-:Y:S05]  /*c0a0*/  BSYNC B0 ;  /* 0x0000000000007941 */ /* 0x000fea0003800000 */
.L_x_317:
        /* <DEDUP_REMOVED lines=10> */
.L_x_320:
[----:B------:R-:W-:Y:S05]  /*c150*/  BSYNC B0 ;  /* 0x0000000000007941 */ /* 0x000fea0003800000 */
.L_x_319:
        /* <DEDUP_REMOVED lines=10> */
.L_x_322:
[----:B------:R-:W-:Y:S05]  /*c200*/  BSYNC B0 ;  /* 0x0000000000007941 */ /* 0x000fea0003800000 */
.L_x_321:
        /* <DEDUP_REMOVED lines=12> */
.L_x_324:
[----:B------:R-:W-:Y:S05]  /*c2d0*/  BSYNC B0 ;  /* 0x0000000000007941 */ /* 0x000fea0003800000 */
.L_x_323:
        /* <DEDUP_REMOVED lines=13> */
.L_x_326:
[----:B------:R-:W-:Y:S05]  /*c3b0*/  BSYNC B0 ;  /* 0x0000000000007941 */ /* 0x000fea0003800000 */
.L_x_325:
        /* <DEDUP_REMOVED lines=10> */
.L_x_328:
[----:B------:R-:W-:Y:S05]  /*c460*/  BSYNC B0 ;  /* 0x0000000000007941 */ /* 0x000fea0003800000 */
.L_x_327:
        /* <DEDUP_REMOVED lines=10> */
.L_x_330:
[----:B------:R-:W-:Y:S05]  /*c510*/  BSYNC B0 ;  /* 0x0000000000007941 */ /* 0x000fea0003800000 */
.L_x_329:
        /* <DEDUP_REMOVED lines=12> */
.L_x_332:
[----:B------:R-:W-:Y:S05]  /*c5e0*/  BSYNC B0 ;  /* 0x0000000000007941 */ /* 0x000fea0003800000 */
.L_x_331:
        /* <DEDUP_REMOVED lines=13> */
.L_x_334:
[----:B------:R-:W-:Y:S05]  /*c6c0*/  BSYNC B0 ;  /* 0x0000000000007941 */ /* 0x000fea0003800000 */
.L_x_333:
        /* <DEDUP_REMOVED lines=10> */
.L_x_336:
[----:B------:R-:W-:Y:S05]  /*c770*/  BSYNC B0 ;  /* 0x0000000000007941 */ /* 0x000fea0003800000 */
.L_x_335:
        /* <DEDUP_REMOVED lines=10> */
.L_x_338:
[----:B------:R-:W-:Y:S05]  /*c820*/  BSYNC B0 ;  /* 0x0000000000007941 */ /* 0x000fea0003800000 */
.L_x_337:
        /* <DEDUP_REMOVED lines=12> */
.L_x_340:
[----:B------:R-:W-:Y:S05]  /*c8f0*/  BSYNC B0 ;  /* 0x0000000000007941 */ /* 0x000fea0003800000 */
.L_x_339:
        /* <DEDUP_REMOVED lines=13> */
.L_x_342:
[----:B------:R-:W-:Y:S05]  /*c9d0*/  BSYNC B0 ;  /* 0x0000000000007941 */ /* 0x000fea0003800000 */
.L_x_341:
        /* <DEDUP_REMOVED lines=10> */
.L_x_344:
[----:B------:R-:W-:Y:S05]  /*ca80*/  BSYNC B0 ;  /* 0x0000000000007941 */ /* 0x000fea0003800000 */
.L_x_343:
        /* <DEDUP_REMOVED lines=10> */
.L_x_346:
[----:B------:R-:W-:Y:S05]  /*cb30*/  BSYNC B0 ;  /* 0x0000000000007941 */ /* 0x000fea0003800000 */
.L_x_345:
[----:B-----5:R-:W-:Y:S01]  /*cb40*/  IMAD.U32 R3, R217, 0x10000, RZ ;  /* 0x00010000d9037824 */ /* 0x020fe200078e00ff */
[----:B------:R-:W-:Y:S01]  /*cb50*/  IADD3 R8, R4, UR25, R216 ;  /* 0x0000001904087c10 */ /* 0x000fe2000fffe0d8 */
[----:B------:R-:W-:Y:S01]  /*cb60*/  @P4 IMAD.MOV.U32 R9, RZ, RZ, R21 ;  /* 0x000000ffff094224 */ /* 0x000fe200078e0015 */
[----:B------:R-:W-:Y:S01]  /*cb70*/  BSSY B0, `(.L_x_347) ;  /* 0x0000009000007945 */ /* 0x000fe20003800000 */
        /* <DEDUP_REMOVED lines=8> */
.L_x_348:
[----:B------:R-:W-:Y:S05]  /*cc00*/  BSYNC B0 ;  /* 0x0000000000007941 */ /* 0x000fea0003800000 */
.L_x_347:
[----:B-----5:R-:W-:Y:S01]  /*cc10*/  IMAD.U32 R3, R217, 0x10000, RZ ;  /* 0x00010000d9037824 */ /* 0x020fe200078e00ff */
[----:B------:R-:W-:Y:S01]  /*cc20*/  BSSY B0, `(.L_x_349) ;  /* 0x000000b000007945 */ /* 0x000fe20003800000 */
[----:B------:R-:W-:Y:S02]  /*cc30*/  @P4 IMAD.MOV.U32 R9, RZ, RZ, R21 ;  /* 0x000000ffff094224 */ /* 0x000fe400078e0015 */
[----:B------:R-:W-:-:S04]  /*cc40*/  FMUL R8, R3, UR17 ;  /* 0x0000001103087c20 */ /* 0x000fc80008400000 */
[----:B------:R-:W-:-:S05]  /*cc50*/  FFMA R8, R123, UR16, R8 ;  /* 0x000000107b087c23 */ /* 0x000fca0008000008 */
[----:B------:R-:W-:Y:S02]  /*cc60*/  F2FP.BF16.F32.PACK_AB R3, RZ, R8 ;  /* 0x00000008ff03723e */ /* 0x000fe400000010ff */
[----:B------:R-:W-:-:S05]  /*cc70*/  IADD3 R8, R4, UR25, R216 ;  /* 0x0000001904087c10 */ /* 0x000fca000fffe0d8 */
[----:B------:R0:W-:Y:S01]  /*cc80*/  @P4 STG.E.U16 desc[UR12][R8.64+0x82], R3 ;  /* 0x0000820308004986 */ /* 0x0001e2000c10150c */
[----:B------:R-:W-:-:S04]  /*cc90*/  LOP3.LUT P4, RZ, R2, 0x2000, RZ, 0xc0, !PT ;  /* 0x0000200002ff7812 */ /* 0x000fc8000788c0ff */
[----:B------:R-:W-:-:S13]  /*cca0*/  ISETP.GT.AND P4, PT, R0, 0x80, P4 ;  /* 0x000000800000780c */ /* 0x000fda0002784270 */
[----:B0-----:R-:W-:Y:S05]  /*ccb0*/  @!P4 BRA `(.L_x_350) ;  /* 0x000000000004c947 */ /* 0x001fea0003800000 */
[----:B------:R0:W5:Y:S02]  /*ccc0*/  LDG.E.LTC128B.U16 R217, desc[UR12][R220.64+0x90] ;  /* 0x0000900cdcd97981 */ /* 0x000164000c1e1520 */
.L_x_350:
[----:B------:R-:W-:Y:S05]  /*ccd0*/  BSYNC B0 ;  /* 0x0000000000007941 */ /* 0x000fea0003800000 */
.L_x_349:
        /* <DEDUP_REMOVED lines=10> */
.L_x_352:
[----:B------:R-:W-:Y:S05]  /*cd80*/  BSYNC B0 ;  /* 0x0000000000007941 */ /* 0x000fea0003800000 */
.L_x_351:
        /* <DEDUP_REMOVED lines=10> */
.L_x_354:
[----:B------:R-:W-:Y:S05]  /*ce30*/  BSYNC B0 ;  /* 0x0000000000007941 */ /* 0x000fea0003800000 */
.L_x_353:
        /* <DEDUP_REMOVED lines=12> */
.L_x_356:
[----:B------:R-:W-:Y:S05]  /*cf00*/  BSYNC B0 ;  /* 0x0000000000007941 */ /* 0x000fea0003800000 */
.L_x_355:
        /* <DEDUP_REMOVED lines=12> */
.L_x_358:
[----:B------:R-:W-:Y:S05]  /*cfd0*/  BSYNC B0 ;  /* 0x0000000000007941 */ /* 0x000fea0003800000 */
.L_x_357:
        /* <DEDUP_REMOVED lines=10> */
.L_x_360:
[----:B------:R-:W-:Y:S05]  /*d080*/  BSYNC B0 ;  /* 0x0000000000007941 */ /* 0x000fea0003800000 */
.L_x_359:
        /* <DEDUP_REMOVED lines=10> */
.L_x_362:
[----:B------:R-:W-:Y:S05]  /*d130*/  BSYNC B0 ;  /* 0x0000000000007941 */ /* 0x000fea0003800000 */
.L_x_361:
        /* <DEDUP_REMOVED lines=12> */
.L_x_364:
[----:B------:R-:W-:Y:S05]  /*d200*/  BSYNC B0 ;  /* 0x0000000000007941 */ /* 0x000fea0003800000 */
.L_x_363:
        /* <DEDUP_REMOVED lines=12> */
.L_x_366:
[----:B------:R-:W-:Y:S05]  /*d2d0*/  BSYNC B0 ;  /* 0x0000000000007941 */ /* 0x000fea0003800000 */
.L_x_365:
        /* <DEDUP_REMOVED lines=10> */
.L_x_368:
[----:B------:R-:W-:Y:S05]  /*d380*/  BSYNC B0 ;  /* 0x0000000000007941 */ /* 0x000fea0003800000 */
.L_x_367:
        /* <DEDUP_REMOVED lines=10> */
.L_x_370:
[----:B------:R-:W-:Y:S05]  /*d430*/  BSYNC B0 ;  /* 0x0000000000007941 */ /* 0x000fea0003800000 */
.L_x_369:
        /* <DEDUP_REMOVED lines=12> */
.L_x_372:
[----:B------:R-:W-:Y:S05]  /*d500*/  BSYNC B0 ;  /* 0x0000000000007941 */ /* 0x000fea0003800000 */
.L_x_371:
        /* <DEDUP_REMOVED lines=12> */
.L_x_374:
[----:B------:R-:W-:Y:S05]  /*d5d0*/  BSYNC B0 ;  /* 0x0000000000007941 */ /* 0x000fea0003800000 */
.L_x_373:
        /* <DEDUP_REMOVED lines=10> */
.L_x_376:
[----:B------:R-:W-:Y:S05]  /*d680*/  BSYNC B0 ;  /* 0x0000000000007941 */ /* 0x000fea0003800000 */
.L_x_375:
        /* <DEDUP_REMOVED lines=10> */
.L_x_378:
[----:B------:R-:W-:Y:S05]  /*d730*/  BSYNC B0 ;  /* 0x0000000000007941 */ /* 0x000fea0003800000 */
.L_x_377:
        /* <DEDUP_REMOVED lines=12> */
.L_x_380:
[----:B------:R-:W-:Y:S05]  /*d800*/  BSYNC B0 ;  /* 0x0000000000007941 */ /* 0x000fea0003800000 */
.L_x_379:
        /* <DEDUP_REMOVED lines=12> */
.L_x_382:
[----:B------:R-:W-:Y:S05]  /*d8d0*/  BSYNC B0 ;  /* 0x0000000000007941 */ /* 0x000fea0003800000 */
.L_x_381:
        /* <DEDUP_REMOVED lines=9> */
.L_x_384:
[----:B------:R-:W-:Y:S05]  /*d970*/  BSYNC B0 ;  /* 0x0000000000007941 */ /* 0x000fea0003800000 */
.L_x_383:
        /* <DEDUP_REMOVED lines=10> */
.L_x_386:
[----:B------:R-:W-:Y:S05]  /*da20*/  BSYNC B0 ;  /* 0x0000000000007941 */ /* 0x000fea0003800000 */
.L_x_385:
        /* <DEDUP_REMOVED lines=8> */
[----:B------:R-:W-:-:S13]  /*dab0*/  ISETP.GT.AND P4, PT, R0, 0x88, P6 ;  /* 0x000000880000780c */ /* 0x000fda0003784270 */
[----:B0-----:R-:W-:Y:S05]  /*dac0*/  @!P4 BRA `(.L_x_388) ;  /* 0x000000000004c947 */ /* 0x001fea0003800000 */
[----:B------:R0:W5:Y:S02]  /*dad0*/  LDG.E.LTC128B.U16 R217, desc[UR12][R18.64+0xd2] ;  /* 0x0000d20c12d97981 */ /* 0x000164000c1e1520 */
.L_x_388:
[----:B------:R-:W-:Y:S05]  /*dae0*/  BSYNC B0 ;  /* 0x0000000000007941 */ /* 0x000fea0003800000 */
.L_x_387:
        /* <DEDUP_REMOVED lines=8> */
[----:B------:R-:W-:-:S13]  /*db70*/  ISETP.GT.AND P4, PT, R0, 0x80, P3 ;  /* 0x000000800000780c */ /* 0x000fda0001f84270 */
[----:B0-----:R-:W-:Y:S05]  /*db80*/  @!P4 BRA `(.L_x_390) ;  /* 0x000000000004c947 */ /* 0x001fea0003800000 */
[----:B------:R0:W5:Y:S02]  /*db90*/  LDG.E.LTC128B.U16 R217, desc[UR12][R220.64+0xe0] ;  /* 0x0000e00cdcd97981 */ /* 0x000164000c1e1520 */
.L_x_390:
[----:B------:R-:W-:Y:S05]  /*dba0*/  BSYNC B0 ;  /* 0x0000000000007941 */ /* 0x000fea0003800000 */
.L_x_389:
        /* <DEDUP_REMOVED lines=9> */
.L_x_392:
[----:B------:R-:W-:Y:S05]  /*dc40*/  BSYNC B0 ;  /* 0x0000000000007941 */ /* 0x000fea0003800000 */
.L_x_391:
        /* <DEDUP_REMOVED lines=9> */
.L_x_394:
[----:B------:R-:W-:Y:S05]  /*dce0*/  BSYNC B0 ;  /* 0x0000000000007941 */ /* 0x000fea0003800000 */
.L_x_393:
        /* <DEDUP_REMOVED lines=11> */
.L_x_396:
[----:B------:R-:W-:Y:S05]  /*dda0*/  BSYNC B0 ;  /* 0x0000000000007941 */ /* 0x000fea0003800000 */
.L_x_395:
        /* <DEDUP_REMOVED lines=11> */
.L_x_398:
[----:B------:R-:W-:Y:S05]  /*de60*/  BSYNC B0 ;  /* 0x0000000000007941 */ /* 0x000fea0003800000 */
.L_x_397:
        /* <DEDUP_REMOVED lines=9> */
.L_x_400:
[----:B------:R-:W-:Y:S05]  /*df00*/  BSYNC B0 ;  /* 0x0000000000007941 */ /* 0x000fea0003800000 */
.L_x_399:
        /* <DEDUP_REMOVED lines=9> */
.L_x_402:
[----:B------:R-:W-:Y:S05]  /*dfa0*/  BSYNC B0 ;  /* 0x0000000000007941 */ /* 0x000fea0003800000 */
.L_x_401:
        /* <DEDUP_REMOVED lines=11> */
.L_x_404:
[----:B------:R-:W-:Y:S05]  /*e060*/  BSYNC B0 ;  /* 0x0000000000007941 */ /* 0x000fea0003800000 */
.L_x_403:
[----:B-----5:R-:W-:Y:S01]  /*e070*/  IMAD.U32 R3, R217, 0x10000, RZ ;  /* 0x00010000d9037824 */ /* 0x020fe200078e00ff */
[----:B------:R-:W-:-:S03]  /*e080*/  IADD3 R20, R4, UR25, R216 ;  /* 0x0000001904147c10 */ /* 0x000fc6000fffe0d8 */
[----:B------:R-:W-:-:S04]  /*e090*/  FMUL R6, R3, UR17 ;  /* 0x0000001103067c20 */ /* 0x000fc80008400000 */
[----:B------:R-:W-:-:S05]  /*e0a0*/  FFMA R6, R151, UR16, R6 ;  /* 0x0000001097067c23 */ /* 0x000fca0008000006 */
[----:B------:R-:W-:-:S05]  /*e0b0*/  F2FP.BF16.F32.PACK_AB R6, RZ, R6 ;  /* 0x00000006ff06723e */ /* 0x000fca00000010ff */
[----:B------:R1:W-:Y:S01]  /*e0c0*/  @P4 STG.E.U16 desc[UR12][R20.64+0xf2], R6 ;  /* 0x0000f20614004986 */ /* 0x0003e2000c10150c */
[----:B------:R-:W-:-:S13]  /*e0d0*/  ISETP.GT.AND P4, PT, R0, 0xc0, P5 ;  /* 0x000000c00000780c */ /* 0x000fda0002f84270 */
[----:B------:R-:W2:Y:S01]  /*e0e0*/  @P4 LDG.E.LTC128B.U16 R217, desc[UR12][R228.64] ;  /* 0x0000000ce4d94981 */ /* 0x000ea2000c1e1520 */
[----:B------:R-:W-:Y:S01]  /*e0f0*/  IMAD.U32 R7, RZ, RZ, UR18 ;  /* 0x00000012ff077e24 */ /* 0x000fe2000f8e00ff */
[----:B------:R-:W-:Y:S01]  /*e100*/  UIMAD UR9, UR19, 0x180, URZ ;  /* 0x00000180130978a4 */ /* 0x000fe2000f8e023f */
[----:B------:R-:W-:Y:S02]  /*e110*/  BSSY B0, `(.L_x_405) ;  /* 0x000000d000007945 */ /* 0x000fe40003800000 */
[----:B------:R-:W-:-:S04]  /*e120*/  IMAD.WIDE.U32 R4, R7, 0x180, R4 ;  /* 0x0000018007047825 */ /* 0x000fc800078e0004 */
[----:B------:R-:W-:Y:S02]  /*e130*/  VIADD R7, R5, UR9 ;  /* 0x0000000905077c36 */ /* 0x000fe40008000000 */
[----:B-1----:R-:W-:Y:S02]  /*e140*/  @P4 IMAD.MOV.U32 R6, RZ, RZ, R4 ;  /* 0x000000ffff064224 */ /* 0x002fe400078e0004 */
        /* <DEDUP_REMOVED lines=9> */
.L_x_406:
[----:B------:R-:W-:Y:S05]  /*e1e0*/  BSYNC B0 ;  /* 0x0000000000007941 */ /* 0x000fea0003800000 */
.L_x_405:
[----:B-----5:R-:W-:Y:S01]  /*e1f0*/  IMAD.U32 R3, R217, 0x10000, RZ ;  /* 0x00010000d9037824 */ /* 0x020fe200078e00ff */
[----:B------:R-:W-:Y:S01]  /*e200*/  ISETP.GT.AND P5, PT, R0, 0xc8, P5 ;  /* 0x000000c80000780c */ /* 0x000fe20002fa4270 */
[----:B------:R-:W-:Y:S01]  /*e210*/  @P4 IMAD.MOV.U32 R12, RZ, RZ, R4 ;  /* 0x000000ffff0c4224 */ /* 0x000fe200078e0004 */
[----:B------:R-:W-:Y:S01]  /*e220*/  BSSY B0, `(.L_x_407) ;  /* 0x000000e000007945 */ /* 0x000fe20003800000 */
[----:B------:R-:W-:Y:S01]  /*e230*/  FMUL R6, R3, UR17 ;  /* 0x0000001103067c20 */ /* 0x000fe20008400000 */
[----:B------:R-:W-:Y:S02]  /*e240*/  @P4 IMAD.MOV.U32 R13, RZ, RZ, R7 ;  /* 0x000000ffff0d4224 */ /* 0x000fe400078e0007 */
[----:B------:R-:W-:Y:S02]  /*e250*/  VIADD R9, R5, UR9 ;  /* 0x0000000905097c36 */ /* 0x000fe40008000000 */
[----:B------:R-:W-:-:S05]  /*e260*/  FFMA R6, R25, UR16, R6 ;  /* 0x0000001019067c23 */ /* 0x000fca0008000006 */
[----:B------:R-:W-:-:S04]  /*e270*/  F2FP.BF16.F32.PACK_AB R6, RZ, R6 ;  /* 0x00000006ff06723e */ /* 0x000fc800000010ff */
[----:B------:R-:W-:-:S05]  /*e280*/  PRMT R3, R6, 0x7610, R3 ;  /* 0x0000761006037816 */ /* 0x000fca0000000003 */
[----:B------:R2:W-:Y:S01]  /*e290*/  @P4 STG.E.U16 desc[UR12][R12.64+0x2], R3 ;  /* 0x000002030c004986 */ /* 0x0005e2000c10150c */
[----:B------:R-:W-:-:S04]  /*e2a0*/  IADD3 R10, P4, R4, UR25, RZ ;  /* 0x00000019040a7c10 */ /* 0x000fc8000ff9e0ff */
[----:B------:R-:W-:Y:S02]  /*e2b0*/  IADD3.X R11, R7, UR8, RZ, P4, !PT ;  /* 0x00000008070b7c10 */ /* 0x000fe4000a7fe4ff */
[----:B------:R-:W-:-:S04]  /*e2c0*/  IADD3 R6, P4, R4, UR25, RZ ;  /* 0x0000001904067c10 */ /* 0x000fc8000ff9e0ff */
[----:B------:R-:W-:Y:S01]  /*e2d0*/  IADD3.X R7, R9, UR8, RZ, P4, !PT ;  /* 0x0000000809077c10 */ /* 0x000fe2000a7fe4ff */
[----:B--2---:R-:W-:Y:S08]  /*e2e0*/  @!P5 BRA `(.L_x_408) ;  /* 0x000000000004d947 */ /* 0x004ff00003800000 */
[----:B------:R2:W5:Y:S02]  /*e2f0*/  LDG.E.LTC128B.U16 R217, desc[UR12][R14.64] ;  /* 0x0000000c0ed97981 */ /* 0x000564000c1e1520 */
.L_x_408:
[----:B------:R-:W-:Y:S05]  /*e300*/  BSYNC B0 ;  /* 0x0000000000007941 */ /* 0x000fea0003800000 */
.L_x_407:
[----:B-----5:R-:W-:Y:S01]  /*e310*/  IMAD.U32 R3, R217, 0x10000, RZ ;  /* 0x00010000d9037824 */ /* 0x020fe200078e00ff */
[----:B------:R-:W-:Y:S01]  /*e320*/  LOP3.LUT P4, RZ, R2, 0x2, RZ, 0xc0, !PT ;  /* 0x0000000202ff7812 */ /* 0x000fe2000788c0ff */
[----:B------:R-:W-:Y:S02]  /*e330*/  BSSY B0, `(.L_x_409) ;  /* 0x0000008000007945 */ /* 0x000fe40003800000 */
[----:B------:R-:W-:Y:S01]  /*e340*/  FMUL R3, R3, UR17 ;  /* 0x0000001103037c20 */ /* 0x000fe20008400000 */
[----:B------:R-:W-:-:S03]  /*e350*/  ISETP.GT.AND P4, PT, R0, 0xc8, P4 ;  /* 0x000000c80000780c */ /* 0x000fc60002784270 */
[----:B------:R-:W-:-:S05]  /*e360*/  FFMA R3, R26, UR16, R3 ;  /* 0x000000101a037c23 */ /* 0x000fca0008000003 */
[----:B------:R-:W-:-:S05]  /*e370*/  F2FP.BF16.F32.PACK_AB R3, RZ, R3 ;  /* 0x00000003ff03723e */ /* 0x000fca00000010ff */
[----:B------:R0:W-:Y:S01]  /*e380*/  @P5 STG.E.U16 desc[UR12][R10.64], R3 ;  /* 0x000000030a005986 */ /* 0x0001e2000c10150c */
[----:B------:R-:W-:Y:S05]  /*e390*/  @!P4 BRA `(.L_x_410) ;  /* 0x000000000004c947 */ /* 0x000fea0003800000 */
[----:B------:R0:W5:Y:S02]  /*e3a0*/  LDG.E.LTC128B.U16 R217, desc[UR12][R22.64+0x2] ;  /* 0x0000020c16d97981 */ /* 0x000164000c1e1520 */
.L_x_410:
[----:B------:R-:W-:Y:S05]  /*e3b0*/  BSYNC B0 ;  /* 0x0000000000007941 */ /* 0x000fea0003800000 */
.L_x_409:
[----:B0----5:R-:W-:Y:S01]  /*e3c0*/  IMAD.U32 R3, R217, 0x10000, RZ ;  /* 0x00010000d9037824 */ /* 0x021fe200078e00ff */
[----:B------:R-:W-:Y:S01]  /*e3d0*/  LOP3.LUT P5, RZ, R2, 0x4, RZ, 0xc0, !PT ;  /* 0x0000000402ff7812 */ /* 0x000fe200078ac0ff */
[----:B------:R-:W-:Y:S02]  /*e3e0*/  BSSY B0, `(.L_x_411) ;  /* 0x0000009000007945 */ /* 0x000fe40003800000 */
[----:B------:R-:W-:-:S04]  /*e3f0*/  FMUL R10, R3, UR17 ;  /* 0x00000011030a7c20 */ /* 0x000fc80008400000 */
[----:B------:R-:W-:-:S05]  /*e400*/  FFMA R10, R27, UR16, R10 ;  /* 0x000000101b0a7c23 */ /* 0x000fca000800000a */
[----:B------:R-:W-:Y:S01]  /*e410*/  F2FP.BF16.F32.PACK_AB R3, RZ, R10 ;  /* 0x0000000aff03723e */ /* 0x000fe200000010ff */
[----:B------:R-:W-:-:S05]  /*e420*/  VIADD R10, R4, UR25 ;  /* 0x00000019040a7c36 */ /* 0x000fca0008000000 */
[----:B------:R0:W-:Y:S01]  /*e430*/  @P4 STG.E.U16 desc[UR12][R10.64+0x2], R3 ;  /* 0x000002030a004986 */ /* 0x0001e2000c10150c */
[----:B------:R-:W-:-:S13]  /*e440*/  ISETP.GT.AND P4, PT, R0, 0xc0, P5 ;  /* 0x000000c00000780c */ /* 0x000fda0002f84270 */
[----:B0-----:R-:W-:Y:S05]  /*e450*/  @!P4 BRA `(.L_x_412) ;  /* 0x000000000004c947 */ /* 0x001fea0003800000 */
[----:B------:R0:W5:Y:S02]  /*e460*/  LDG.E.LTC128B.U16 R217, desc[UR12][R222.64+0x10] ;  /* 0x0000100cded97981 */ /* 0x000164000c1e1520 */
.L_x_412:
[----:B------:R-:W-:Y:S05]  /*e470*/  BSYNC B0 ;  /* 0x0000000000007941 */ /* 0x000fea0003800000 */
.L_x_411:
[----:B-----5:R-:W-:Y:S01]  /*e480*/  IMAD.U32 R3, R217, 0x10000, RZ ;  /* 0x00010000d9037824 */ /* 0x020fe200078e00ff */
[----:B------:R-:W-:Y:S01]  /*e490*/  LOP3.LUT P5, RZ, R2, 0x8, RZ, 0xc0, !PT ;  /* 0x0000000802ff7812 */ /* 0x000fe200078ac0ff */
        /* <DEDUP_REMOVED lines=9> */
.L_x_414:
[----:B------:R-:W-:Y:S05]  /*e530*/  BSYNC B0 ;  /* 0x0000000000007941 */ /* 0x000fea0003800000 */
.L_x_413:
        /* <DEDUP_REMOVED lines=13> */
.L_x_416:
[----:B------:R-:W-:Y:S05]  /*e610*/  BSYNC B0 ;  /* 0x0000000000007941 */ /* 0x000fea0003800000 */
.L_x_415:
        /* <DEDUP_REMOVED lines=9> */
.L_x_418:
[----:B------:R-:W-:Y:S05]  /*e6b0*/  BSYNC B0 ;  /* 0x0000000000007941 */ /* 0x000fea0003800000 */
.L_x_417:
[----:B-----5:R-:W-:Y:S01]  /*e6c0*/  IMAD.U32 R3, R217, 0x10000, RZ ;  /* 0x00010000d9037824 */ /* 0x020fe200078e00ff */
[----:B------:R-:W-:Y:S01]  /*e6d0*/  LOP3.LUT P5, RZ, R2, 0x10, RZ, 0xc0, !PT ;  /* 0x0000001002ff7812 */ /* 0x000fe200078ac0ff */
[----:B------:R-:W-:Y:S01]  /*e6e0*/  @P4 IMAD.MOV.U32 R11, RZ, RZ, R7 ;  /* 0x000000ffff0b4224 */ /* 0x000fe200078e0007 */
[----:B------:R-:W-:Y:S01]  /*e6f0*/  BSSY B0, `(.L_x_419) ;  /* 0x0000009000007945 */ /* 0x000fe20003800000 */
        /* <DEDUP_REMOVED lines=8> */
.L_x_420:
[----:B------:R-:W-:Y:S05]  /*e780*/  BSYNC B0 ;  /* 0x0000000000007941 */ /* 0x000fea0003800000 */
.L_x_419:
[----:B-----5:R-:W-:Y:S01]  /*e790*/  IMAD.U32 R3, R217, 0x10000, RZ ;  /* 0x00010000d9037824 */ /* 0x020fe200078e00ff */
[----:B------:R-:W-:Y:S01]  /*e7a0*/  LOP3.LUT P5, RZ, R2, 0x400000, RZ, 0xc0, !PT ;  /* 0x0040000002ff7812 */ /* 0x000fe200078ac0ff */
[----:B------:R-:W-:Y:S01]  /*e7b0*/  @P4 IMAD.MOV.U32 R10, RZ, RZ, R4 ;  /* 0x000000ffff0a4224 */ /* 0x000fe200078e0004 */
[----:B------:R-:W-:Y:S01]  /*e7c0*/  BSSY B0, `(.L_x_421) ;  /* 0x0000009000007945 */ /* 0x000fe20003800000 */
        /* <DEDUP_REMOVED lines=8> */
.L_x_422:
[----:B------:R-:W-:Y:S05]  /*e850*/  BSYNC B0 ;  /* 0x0000000000007941 */ /* 0x000fea0003800000 */
.L_x_421:
        /* <DEDUP_REMOVED lines=13> */
.L_x_424:
[----:B------:R-:W-:Y:S05]  /*e930*/  BSYNC B0 ;  /* 0x0000000000007941 */ /* 0x000fea0003800000 */
.L_x_423:
[----:B-----5:R-:W-:Y:S01]  /*e940*/  IMAD.U32 R3, R217, 0x10000, RZ ;  /* 0x00010000d9037824 */ /* 0x020fe200078e00ff */
[----:B------:R-:W-:Y:S01]  /*e950*/  BSSY B0, `(.L_x_425) ;  /* 0x000000a000007945 */ /* 0x000fe20003800000 */
[----:B------:R-:W-:Y:S02]  /*e960*/  VIADD R10, R4, UR25 ;  /* 0x00000019040a7c36 */ /* 0x000fe40008000000 */
        /* <DEDUP_REMOVED lines=8> */
.L_x_426:
[----:B------:R-:W-:Y:S05]  /*e9f0*/  BSYNC B0 ;  /* 0x0000000000007941 */ /* 0x000fea0003800000 */
.L_x_425:
        /* <DEDUP_REMOVED lines=12> */
.L_x_428:
[----:B------:R-:W-:Y:S05]  /*eac0*/  BSYNC B0 ;  /* 0x0000000000007941 */ /* 0x000fea0003800000 */
.L_x_427:
        /* <DEDUP_REMOVED lines=12> */
.L_x_430:
[----:B------:R-:W-:Y:S05]  /*eb90*/  BSYNC B0 ;  /* 0x0000000000007941 */ /* 0x000fea0003800000 */
.L_x_429:
        /* <DEDUP_REMOVED lines=13> */
.L_x_432:
[----:B------:R-:W-:Y:S05]  /*ec70*/  BSYNC B0 ;  /* 0x0000000000007941 */ /* 0x000fea0003800000 */
.L_x_431:
        /* <DEDUP_REMOVED lines=11> */
.L_x_434:
[----:B------:R-:W-:Y:S05]  /*ed30*/  BSYNC B0 ;  /* 0x0000000000007941 */ /* 0x000fea0003800000 */
.L_x_433:
        /* <DEDUP_REMOVED lines=12> */
.L_x_436:
[----:B------:R-:W-:Y:S05]  /*ee00*/  BSYNC B0 ;  /* 0x0000000000007941 */ /* 0x000fea0003800000 */
.L_x_435:
        /* <DEDUP_REMOVED lines=12> */
.L_x_438:
[----:B------:R-:W-:Y:S05]  /*eed0*/  BSYNC B0 ;  /* 0x0000000000007941 */ /* 0x000fea0003800000 */
.L_x_437:
        /* <DEDUP_REMOVED lines=13> */
.L_x_440:
[----:B------:R-:W-:Y:S05]  /*efb0*/  BSYNC B0 ;  /* 0x0000000000007941 */ /* 0x000fea0003800000 */
.L_x_439:
        /* <DEDUP_REMOVED lines=11> */
.L_x_442:
[----:B------:R-:W-:Y:S05]  /*f070*/  BSYNC B0 ;  /* 0x0000000000007941 */ /* 0x000fea0003800000 */
.L_x_441:
        /* <DEDUP_REMOVED lines=12> */
.L_x_444:
[----:B------:R-:W-:Y:S05]  /*f140*/  BSYNC B0 ;  /* 0x0000000000007941 */ /* 0x000fea0003800000 */
.L_x_443:
        /* <DEDUP_REMOVED lines=12> */
.L_x_446:
[----:B------:R-:W-:Y:S05]  /*f210*/  BSYNC B0 ;  /* 0x0000000000007941 */ /* 0x000fea0003800000 */
.L_x_445:
        /* <DEDUP_REMOVED lines=13> */
.L_x_448:
[----:B------:R-:W-:Y:S05]  /*f2f0*/  BSYNC B0 ;  /* 0x0000000000007941 */ /* 0x000fea0003800000 */
.L_x_447:
        /* <DEDUP_REMOVED lines=11> */
.L_x_450:
[----:B------:R-:W-:Y:S05]  /*f3b0*/  BSYNC B0 ;  /* 0x0000000000007941 */ /* 0x000fea0003800000 */
.L_x_449:
        /* <DEDUP_REMOVED lines=12> */
.L_x_452:
[----:B------:R-:W-:Y:S05]  /*f480*/  BSYNC B0 ;  /* 0x0000000000007941 */ /* 0x000fea0003800000 */
.L_x_451:
        /* <DEDUP_REMOVED lines=12> */
.L_x_454:
[----:B------:R-:W-:Y:S05]  /*f550*/  BSYNC B0 ;  /* 0x0000000000007941 */ /* 0x000fea0003800000 */
.L_x_453:
        /* <DEDUP_REMOVED lines=13> */
.L_x_456:
[----:B------:R-:W-:Y:S05]  /*f630*/  BSYNC B0 ;  /* 0x0000000000007941 */ /* 0x000fea0003800000 */
.L_x_455:
        /* <DEDUP_REMOVED lines=11> */
.L_x_458:
[----:B------:R-:W-:Y:S05]  /*f6f0*/  BSYNC B0 ;  /* 0x0000000000007941 */ /* 0x000fea0003800000 */
.L_x_457:
        /* <DEDUP_REMOVED lines=12> */
.L_x_460:
[----:B------:R-:W-:Y:S05]  /*f7c0*/  BSYNC B0 ;  /* 0x0000000000007941 */ /* 0x000fea0003800000 */
.L_x_459:
        /* <DEDUP_REMOVED lines=12> */
.L_x_462:
[----:B------:R-:W-:Y:S05]  /*f890*/  BSYNC B0 ;  /* 0x0000000000007941 */ /* 0x000fea0003800000 */
.L_x_461:
        /* <DEDUP_REMOVED lines=13> */
.L_x_464:
[----:B------:R-:W-:Y:S05]  /*f970*/  BSYNC B0 ;  /* 0x0000000000007941 */ /* 0x000fea0003800000 */
.L_x_463:
        /* <DEDUP_REMOVED lines=11> */
.L_x_466:
[----:B------:R-:W-:Y:S05]  /*fa30*/  BSYNC B0 ;  /* 0x0000000000007941 */ /* 0x000fea0003800000 */
.L_x_465:
        /* <DEDUP_REMOVED lines=12> */
.L_x_468:
[----:B------:R-:W-:Y:S05]  /*fb00*/  BSYNC B0 ;  /* 0x0000000000007941 */ /* 0x000fea0003800000 */
.L_x_467:
        /* <DEDUP_REMOVED lines=12> */
.L_x_470:
[----:B------:R-:W-:Y:S05]  /*fbd0*/  BSYNC B0 ;  /* 0x0000000000007941 */ /* 0x000fea0003800000 */
.L_x_469:
        /* <DEDUP_REMOVED lines=13> */
.L_x_472:
[----:B------:R-:W-:Y:S05]  /*fcb0*/  BSYNC B0 ;  /* 0x0000000000007941 */ /* 0x000fea0003800000 */
.L_x_471:
        /* <DEDUP_REMOVED lines=11> */
.L_x_474:
[----:B------:R-:W-:Y:S05]  /*fd70*/  BSYNC B0 ;  /* 0x0000000000007941 */ /* 0x000fea0003800000 */
.L_x_473:
        /* <DEDUP_REMOVED lines=12> */
.L_x_476:
[----:B------:R-:W-:Y:S05]  /*fe40*/  BSYNC B0 ;  /* 0x0000000000007941 */ /* 0x000fea0003800000 */
.L_x_475:
        /* <DEDUP_REMOVED lines=12> */
.L_x_478:
[----:B------:R-:W-:Y:S05]  /*ff10*/  BSYNC B0 ;  /* 0x0000000000007941 */ /* 0x000fea0003800000 */
.L_x_477:
        /* <DEDUP_REMOVED lines=13> */
.L_x_480:
[----:B------:R-:W-:Y:S05]  /*fff0*/  BSYNC B0 ;  /* 0x0000000000007941 */ /* 0x000fea0003800000 */
.L_x_479:
        /* <DEDUP_REMOVED lines=11> */
.L_x_482:
[----:B------:R-:W-:Y:S05]  /*100b0*/  BSYNC B0 ;  /* 0x0000000000007941 */ /* 0x000fea0003800000 */
.L_x_481:
        /* <DEDUP_REMOVED lines=12> */
.L_x_484:
[----:B------:R-:W-:Y:S05]  /*10180*/  BSYNC B0 ;  /* 0x0000000000007941 */ /* 0x000fea0003800000 */
.L_x_483:
        /* <DEDUP_REMOVED lines=12> */
.L_x_486:
[----:B------:R-:W-:Y:S05]  /*10250*/  BSYNC B0 ;  /* 0x0000000000007941 */ /* 0x000fea0003800000 */
.L_x_485:
        /* <DEDUP_REMOVED lines=13> */
.L_x_488:
[----:B------:R-:W-:Y:S05]  /*10330*/  BSYNC B0 ;  /* 0x0000000000007941 */ /* 0x000fea0003800000 */
.L_x_487:
        /* <DEDUP_REMOVED lines=11> */
.L_x_490:
[----:B------:R-:W-:Y:S05]  /*103f0*/  BSYNC B0 ;  /* 0x0000000000007941 */ /* 0x000fea0003800000 */
.L_x_489:
        /* <DEDUP_REMOVED lines=12> */
.L_x_492:
[----:B------:R-:W-:Y:S05]  /*104c0*/  BSYNC B0 ;  /* 0x0000000000007941 */ /* 0x000fea0003800000 */
.L_x_491:
        /* <DEDUP_REMOVED lines=12> */
.L_x_494:
[----:B------:R-:W-:Y:S05]  /*10590*/  BSYNC B0 ;  /* 0x0000000000007941 */ /* 0x000fea0003800000 */
.L_x_493:
        /* <DEDUP_REMOVED lines=13> */
.L_x_496:
[----:B------:R-:W-:Y:S05]  /*10670*/  BSYNC B0 ;  /* 0x0000000000007941 */ /* 0x000fea0003800000 */
.L_x_495:
        /* <DEDUP_REMOVED lines=11> */
.L_x_498:
[----:B------:R-:W-:Y:S05]  /*10730*/  BSYNC B0 ;  /* 0x0000000000007941 */ /* 0x000fea0003800000 */
.L_x_497:
        /* <DEDUP_REMOVED lines=12> */
.L_x_500:
[----:B------:R-:W-:Y:S05]  /*10800*/  BSYNC B0 ;  /* 0x0000000000007941 */ /* 0x000fea0003800000 */
.L_x_499:
        /* <DEDUP_REMOVED lines=12> */
.L_x_502:
[----:B------:R-:W-:Y:S05]  /*108d0*/  BSYNC B0 ;  /* 0x0000000000007941 */ /* 0x000fea0003800000 */
.L_x_501:
        /* <DEDUP_REMOVED lines=13> */
.L_x_504:
[----:B------:R-:W-:Y:S05]  /*109b0*/  BSYNC B0 ;  /* 0x0000000000007941 */ /* 0x000fea0003800000 */
.L_x_503:
        /* <DEDUP_REMOVED lines=11> */
.L_x_506:
[----:B------:R-:W-:Y:S05]  /*10a70*/  BSYNC B0 ;  /* 0x0000000000007941 */ /* 0x000fea0003800000 */
.L_x_505:
[----:B------:R-:W-:Y:S01]  /*10a80*/  LOP3.LUT P5, RZ, R2, 0x20, RZ, 0xc0, !PT ;  /* 0x0000002002ff7812 */ /* 0x000fe200078ac0ff */
[----:B-----5:R-:W-:Y:S01]  /*10a90*/  IMAD.U32 R2, R217, 0x10000, RZ ;  /* 0x00010000d9027824 */ /* 0x020fe200078e00ff */
[----:B------:R-:W-:Y:S03]  /*10aa0*/  BSSY B0, `(.L_x_507) ;  /* 0x000000b000007945 */ /* 0x000fe60003800000 */
[----:B------:R-:W-:-:S04]  /*10ab0*/  FMUL R2, R2, UR17 ;  /* 0x0000001102027c20 */ /* 0x000fc80008400000 */
[----:B------:R-:W-:-:S05]  /*10ac0*/  FFMA R2, R75, UR16, R2 ;  /* 0x000000104b027c23 */ /* 0x000fca0008000002 */
[----:B------:R-:W-:Y:S01]  /*10ad0*/  F2FP.BF16.F32.PACK_AB R3, RZ, R2 ;  /* 0x00000002ff03723e */ /* 0x000fe200000010ff */
[----:B------:R-:W-:-:S03]  /*10ae0*/  VIADD R2, R4, UR25 ;  /* 0x0000001904027c36 */ /* 0x000fc60008000000 */
[----:B------:R-:W-:Y:S01]  /*10af0*/  PRMT R10, R3, 0x7610, R10 ;  /* 0x00007610030a7816 */ /* 0x000fe2000000000a */
[----:B------:R-:W-:-:S05]  /*10b00*/  @P4 IMAD.MOV.U32 R3, RZ, RZ, R7 ;  /* 0x000000ffff034224 */ /* 0x000fca00078e0007 */
[----:B------:R0:W-:Y:S01]  /*10b10*/  @P4 STG.E.U16 desc[UR12][R2.64+0xc2], R10 ;  /* 0x0000c20a02004986 */ /* 0x0001e2000c10150c */
[----:B------:R-:W-:-:S13]  /*10b20*/  ISETP.GT.AND P4, PT, R0, 0xc0, P5 ;  /* 0x000000c00000780c */ /* 0x000fda0002f84270 */
[----:B0-----:R-:W-:Y:S05]  /*10b30*/  @!P4 BRA `(.L_x_508) ;  /* 0x000000000004c947 */ /* 0x001fea0003800000 */
[----:B------:R0:W5:Y:S02]  /*10b40*/  LDG.E.LTC128B.U16 R217, desc[UR12][R222.64+0xd0] ;  /* 0x0000d00cded97981 */ /* 0x000164000c1e1520 */
.L_x_508:
[----:B------:R-:W-:Y:S05]  /*10b50*/  BSYNC B0 ;  /* 0x0000000000007941 */ /* 0x000fea0003800000 */
.L_x_507:
[----:B-----5:R-:W-:Y:S01]  /*10b60*/  IMAD.U32 R2, R217, 0x10000, RZ ;  /* 0x00010000d9027824 */ /* 0x020fe200078e00ff */
[----:B------:R-:W-:Y:S03]  /*10b70*/  BSSY B0, `(.L_x_509) ;  /* 0x000000b000007945 */ /* 0x000fe60003800000 */
[----:B------:R-:W-:Y:S01]  /*10b80*/  FMUL R3, R2, UR17 ;  /* 0x0000001102037c20 */ /* 0x000fe20008400000 */
[----:B------:R-:W-:-:S03]  /*10b90*/  @P4 IMAD.MOV.U32 R2, RZ, RZ, R4 ;  /* 0x000000ffff024224 */ /* 0x000fc600078e0004 */
        /* <DEDUP_REMOVED lines=8> */
.L_x_510:
[----:B------:R-:W-:Y:S05]  /*10c20*/  BSYNC B0 ;  /* 0x0000000000007941 */ /* 0x000fea0003800000 */
.L_x_509:
[----:B-----5:R-:W-:Y:S01]  /*10c30*/  IMAD.U32 R2, R217, 0x10000, RZ ;  /* 0x00010000d9027824 */ /* 0x020fe200078e00ff */
[----:B------:R-:W-:Y:S01]  /*10c40*/  ISETP.GT.AND P5, PT, R0, 0xc8, P5 ;  /* 0x000000c80000780c */ /* 0x000fe20002fa4270 */
[----:B------:R-:W-:Y:S01]  /*10c50*/  @P4 IMAD.MOV.U32 R3, RZ, RZ, R9 ;  /* 0x000000ffff034224 */ /* 0x000fe200078e0009 */
[----:B------:R-:W-:Y:S01]  /*10c60*/  BSSY B0, `(.L_x_511) ;  /* 0x0000009000007945 */ /* 0x000fe20003800000 */
[----:B------:R-:W-:-:S04]  /*10c70*/  FMUL R2, R2, UR17 ;  /* 0x0000001102027c20 */ /* 0x000fc80008400000 */
[----:B------:R-:W-:-:S05]  /*10c80*/  FFMA R2, R77, UR16, R2 ;  /* 0x000000104d027c23 */ /* 0x000fca0008000002 */
[----:B------:R-:W-:-:S04]  /*10c90*/  F2FP.BF16.F32.PACK_AB R2, RZ, R2 ;  /* 0x00000002ff02723e */ /* 0x000fc800000010ff */
[----:B------:R-:W-:Y:S01]  /*10ca0*/  PRMT R10, R2, 0x7610, R10 ;  /* 0x00007610020a7816 */ /* 0x000fe2000000000a */
[----:B------:R-:W-:-:S05]  /*10cb0*/  @P4 IMAD.MOV.U32 R2, RZ, RZ, R4 ;  /* 0x000000ffff024224 */ /* 0x000fca00078e0004 */
[----:B------:R0:W-:Y:S01]  /*10cc0*/  @P4 STG.E.U16 desc[UR12][R2.64+0xd2], R10 ;  /* 0x0000d20a02004986 */ /* 0x0001e2000c10150c */
[----:B------:R-:W-:Y:S05]  /*10cd0*/  @!P5 BRA `(.L_x_512) ;  /* 0x000000000004d947 */ /* 0x000fea0003800000 */
[----:B------:R0:W5:Y:S02]  /*10ce0*/  LDG.E.LTC128B.U16 R217, desc[UR12][R22.64+0xd0] ;  /* 0x0000d00c16d97981 */ /* 0x000164000c1e1520 */
.L_x_512:
[----:B------:R-:W-:Y:S05]  /*10cf0*/  BSYNC B0 ;  /* 0x0000000000007941 */ /* 0x000fea0003800000 */
.L_x_511:
[----:B0----5:R-:W-:Y:S01]  /*10d00*/  IMAD.U32 R2, R217, 0x10000, RZ ;  /* 0x00010000d9027824 */ /* 0x021fe200078e00ff */
[----:B------:R-:W-:Y:S01]  /*10d10*/  ISETP.GT.AND P4, PT, R0, 0xc8, P6 ;  /* 0x000000c80000780c */ /* 0x000fe20003784270 */
[----:B------:R-:W-:Y:S02]  /*10d20*/  BSSY B0, `(.L_x_513) ;  /* 0x000000a000007945 */ /* 0x000fe40003800000 */
[----:B------:R-:W-:Y:S01]  /*10d30*/  FMUL R3, R2, UR17 ;  /* 0x0000001102037c20 */ /* 0x000fe20008400000 */
[----:B------:R-:W-:-:S03]  /*10d40*/  VIADD R2, R4, UR25 ;  /* 0x0000001904027c36 */ /* 0x000fc60008000000 */
[----:B------:R-:W-:-:S05]  /*10d50*/  FFMA R3, R78, UR16, R3 ;  /* 0x000000104e037c23 */ /* 0x000fca0008000003 */
[----:B------:R-:W-:-:S04]  /*10d60*/  F2FP.BF16.F32.PACK_AB R3, RZ, R3 ;  /* 0x00000003ff03723e */ /* 0x000fc800000010ff */
[----:B------:R-:W-:Y:S01]  /*10d70*/  PRMT R10, R3, 0x7610, R10 ;  /* 0x00007610030a7816 */ /* 0x000fe2000000000a */
[----:B------:R-:W-:-:S05]  /*10d80*/  @P5 IMAD.MOV.U32 R3, RZ, RZ, R7 ;  /* 0x000000ffff035224 */ /* 0x000fca00078e0007 */
[----:B------:R0:W-:Y:S01]  /*10d90*/  @P5 STG.E.U16 desc[UR12][R2.64+0xd0], R10 ;  /* 0x0000d00a02005986 */ /* 0x0001e2000c10150c */
[----:B------:R-:W-:Y:S05]  /*10da0*/  @!P4 BRA `(.L_x_514) ;  /* 0x000000000004c947 */ /* 0x000fea0003800000 */
[----:B------:R0:W5:Y:S02]  /*10db0*/  LDG.E.LTC128B.U16 R217, desc[UR12][R22.64+0xd2] ;  /* 0x0000d20c16d97981 */ /* 0x000164000c1e1520 */
.L_x_514:
[----:B------:R-:W-:Y:S05]  /*10dc0*/  BSYNC B0 ;  /* 0x0000000000007941 */ /* 0x000fea0003800000 */
.L_x_513:
[----:B0----5:R-:W-:Y:S01]  /*10dd0*/  IMAD.U32 R2, R217, 0x10000, RZ ;  /* 0x00010000d9027824 */ /* 0x021fe200078e00ff */
[----:B------:R-:W-:Y:S01]  /*10de0*/  ISETP.GT.AND P5, PT, R0, 0xc0, P3 ;  /* 0x000000c00000780c */ /* 0x000fe20001fa4270 */
[----:B------:R-:W-:Y:S02]  /*10df0*/  BSSY B0, `(.L_x_515) ;  /* 0x000000a000007945 */ /* 0x000fe40003800000 */
[----:B------:R-:W-:-:S04]  /*10e00*/  FMUL R2, R2, UR17 ;  /* 0x0000001102027c20 */ /* 0x000fc80008400000 */
[----:B------:R-:W-:-:S05]  /*10e10*/  FFMA R2, R79, UR16, R2 ;  /* 0x000000104f027c23 */ /* 0x000fca0008000002 */
[----:B------:R-:W-:Y:S01]  /*10e20*/  F2FP.BF16.F32.PACK_AB R3, RZ, R2 ;  /* 0x00000002ff03723e */ /* 0x000fe200000010ff */
[----:B------:R-:W-:-:S03]  /*10e30*/  VIADD R2, R4, UR25 ;  /* 0x0000001904027c36 */ /* 0x000fc60008000000 */
[----:B------:R-:W-:Y:S01]  /*10e40*/  PRMT R10, R3, 0x7610, R10 ;  /* 0x00007610030a7816 */ /* 0x000fe2000000000a */
[----:B------:R-:W-:-:S05]  /*10e50*/  @P4 IMAD.MOV.U32 R3, RZ, RZ, R7 ;  /* 0x000000ffff034224 */ /* 0x000fca00078e0007 */
[----:B------:R0:W-:Y:S01]  /*10e60*/  @P4 STG.E.U16 desc[UR12][R2.64+0xd2], R10 ;  /* 0x0000d20a02004986 */ /* 0x0001e2000c10150c */
[----:B------:R-:W-:Y:S05]  /*10e70*/  @!P5 BRA `(.L_x_516) ;  /* 0x000000000004d947 */ /* 0x000fea0003800000 */
[----:B------:R0:W5:Y:S02]  /*10e80*/  LDG.E.LTC128B.U16 R217, desc[UR12][R222.64+0xe0] ;  /* 0x0000e00cded97981 */ /* 0x000164000c1e1520 */
.L_x_516:
[----:B------:R-:W-:Y:S05]  /*10e90*/  BSYNC B0 ;  /* 0x0000000000007941 */ /* 0x000fea0003800000 */
.L_x_515:
[----:B0----5:R-:W-:Y:S01]  /*10ea0*/  IMAD.U32 R2, R217, 0x10000, RZ ;  /* 0x00010000d9027824 */ /* 0x021fe200078e00ff */
[----:B------:R-:W-:Y:S01]  /*10eb0*/  ISETP.GT.AND P4, PT, R0, 0xc0, P2 ;  /* 0x000000c00000780c */ /* 0x000fe20001784270 */
[----:B------:R-:W-:Y:S02]  /*10ec0*/  BSSY B0, `(.L_x_517) ;  /* 0x000000a000007945 */ /* 0x000fe40003800000 */
[----:B------:R-:W-:Y:S01]  /*10ed0*/  FMUL R3, R2, UR17 ;  /* 0x0000001102037c20 */ /* 0x000fe20008400000 */
[----:B------:R-:W-:-:S03]  /*10ee0*/  @P5 IMAD.MOV.U32 R2, RZ, RZ, R4 ;  /* 0x000000ffff025224 */ /* 0x000fc600078e0004 */
[----:B------:R-:W-:-:S05]  /*10ef0*/  FFMA R3, R80, UR16, R3 ;  /* 0x0000001050037c23 */ /* 0x000fca0008000003 */
[----:B------:R-:W-:-:S04]  /*10f00*/  F2FP.BF16.F32.PACK_AB R3, RZ, R3 ;  /* 0x00000003ff03723e */ /* 0x000fc800000010ff */
[----:B------:R-:W-:Y:S01]  /*10f10*/  PRMT R10, R3, 0x7610, R10 ;  /* 0x00007610030a7816 */ /* 0x000fe2000000000a */
[----:B------:R-:W-:-:S05]  /*10f20*/  @P5 IMAD.MOV.U32 R3, RZ, RZ, R9 ;  /* 0x000000ffff035224 */ /* 0x000fca00078e0009 */
[----:B------:R0:W-:Y:S01]  /*10f30*/  @P5 STG.E.U16 desc[UR12][R2.64+0xe0], R10 ;  /* 0x0000e00a02005986 */ /* 0x0001e2000c10150c */
[----:B------:R-:W-:Y:S05]  /*10f40*/  @!P4 BRA `(.L_x_518) ;  /* 0x000000000004c947 */ /* 0x000fea0003800000 */
[----:B------:R0:W5:Y:S02]  /*10f50*/  LDG.E.LTC128B.U16 R217, desc[UR12][R222.64+0xe2] ;  /* 0x0000e20cded97981 */ /* 0x000164000c1e1520 */
.L_x_518:
[----:B------:R-:W-:Y:S05]  /*10f60*/  BSYNC B0 ;  /* 0x0000000000007941 */ /* 0x000fea0003800000 */
.L_x_517:
[----:B0----5:R-:W-:Y:S01]  /*10f70*/  IMAD.U32 R2, R217, 0x10000, RZ ;  /* 0x00010000d9027824 */ /* 0x021fe200078e00ff */
        /* <DEDUP_REMOVED lines=11> */
.L_x_520:
[----:B------:R-:W-:Y:S05]  /*11030*/  BSYNC B0 ;  /* 0x0000000000007941 */ /* 0x000fea0003800000 */
.L_x_519:
        /* <DEDUP_REMOVED lines=12> */
.L_x_522:
[----:B------:R-:W-:Y:S05]  /*11100*/  BSYNC B0 ;  /* 0x0000000000007941 */ /* 0x000fea0003800000 */
.L_x_521:
        /* <DEDUP_REMOVED lines=12> */
.L_x_524:
[----:B------:R-:W-:Y:S05]  /*111d0*/  BSYNC B0 ;  /* 0x0000000000007941 */ /* 0x000fea0003800000 */
.L_x_523:
        /* <DEDUP_REMOVED lines=12> */
.L_x_526:
[----:B------:R-:W-:Y:S05]  /*112a0*/  BSYNC B0 ;  /* 0x0000000000007941 */ /* 0x000fea0003800000 */
.L_x_525:
[----:B0----5:R-:W-:Y:S01]  /*112b0*/  IMAD.U32 R2, R217, 0x10000, RZ ;  /* 0x00010000d9027824 */ /* 0x021fe200078e00ff */
[----:B------:R-:W-:Y:S01]  /*112c0*/  ISETP.GT.AND P1, PT, R0, 0xc8, P1 ;  /* 0x000000c80000780c */ /* 0x000fe20000f24270 */
[----:B------:R-:W-:Y:S01]  /*112d0*/  @P2 IMAD.MOV.U32 R8, RZ, RZ, R4 ;  /* 0x000000ffff082224 */ /* 0x000fe200078e0004 */
[----:B------:R-:W-:Y:S01]  /*112e0*/  BSSY B0, `(.L_x_527) ;  /* 0x0000007000007945 */ /* 0x000fe20003800000 */
[----:B------:R-:W-:-:S04]  /*112f0*/  FMUL R2, R2, UR17 ;  /* 0x0000001102027c20 */ /* 0x000fc80008400000 */
[----:B------:R-:W-:-:S05]  /*11300*/  FFMA R2, R85, UR16, R2 ;  /* 0x0000001055027c23 */ /* 0x000fca0008000002 */
[----:B------:R-:W-:-:S05]  /*11310*/  F2FP.BF16.F32.PACK_AB R2, RZ, R2 ;  /* 0x00000002ff02723e */ /* 0x000fca00000010ff */
[----:B------:R0:W-:Y:S01]  /*11320*/  @P2 STG.E.U16 desc[UR12][R8.64+0xf2], R2 ;  /* 0x0000f20208002986 */ /* 0x0001e2000c10150c */
[----:B------:R-:W-:Y:S05]  /*11330*/  @!P1 BRA `(.L_x_528) ;  /* 0x0000000000049947 */ /* 0x000fea0003800000 */
[----:B------:R0:W5:Y:S02]  /*11340*/  LDG.E.LTC128B.U16 R217, desc[UR12][R22.64+0xf0] ;  /* 0x0000f00c16d97981 */ /* 0x000164000c1e1520 */
.L_x_528:
[----:B------:R-:W-:Y:S05]  /*11350*/  BSYNC B0 ;  /* 0x0000000000007941 */ /* 0x000fea0003800000 */
.L_x_527:
        /* <DEDUP_REMOVED lines=12> */
.L_x_530:
[----:B------:R-:W-:Y:S05]  /*11420*/  BSYNC B0 ;  /* 0x0000000000007941 */ /* 0x000fea0003800000 */
.L_x_529:
[----:B-----5:R-:W-:Y:S02]  /*11430*/  IMAD.U32 R217, R217, 0x10000, RZ ;  /* 0x00010000d9d97824 */ /* 0x020fe400078e00ff */
[----:B------:R-:W-:Y:S02]  /*11440*/  VIADD R4, R4, UR25 ;  /* 0x0000001904047c36 */ /* 0x000fe40008000000 */
[----:B0-----:R-:W-:-:S04]  /*11450*/  FMUL R0, R217, UR17 ;  /* 0x00000011d9007c20 */ /* 0x001fc80008400000 */
[----:B------:R-:W-:Y:S01]  /*11460*/  FFMA R0, R87, UR16, R0 ;  /* 0x0000001057007c23 */ /* 0x000fe20008000000 */
[----:B------:R-:W-:Y:S06]  /*11470*/  @!P0 EXIT ;  /* 0x000000000000894d */ /* 0x000fec0003800000 */
[----:B------:R-:W-:Y:S01]  /*11480*/  F2FP.BF16.F32.PACK_AB R0, RZ, R0 ;  /* 0x00000000ff00723e */ /* 0x000fe200000010ff */
[----:B------:R-:W-:-:S05]  /*11490*/  IMAD.MOV.U32 R5, RZ, RZ, R7 ;  /* 0x000000ffff057224 */ /* 0x000fca00078e0007 */
[----:B------:R-:W-:Y:S01]  /*114a0*/  STG.E.U16 desc[UR12][R4.64+0xf2], R0 ;  /* 0x0000f20004007986 */ /* 0x000fe2000c10150c */
[----:B------:R-:W-:Y:S05]  /*114b0*/  EXIT ;  /* 0x000000000000794d */ /* 0x000fea0003800000 */
.L_x_28:
[----:B------:R-:W2:Y:S01]  /*114c0*/  LDL.LU R8, [R1+0xc] ;  /* 0x00000c0001087983 */ /* 0x000ea20000300800 */
[----:B------:R-:W-:-:S03]  /*114d0*/  ULDC.64 UR4, c[0x0][0x5c8] ;  /* 0x0001720000047ab9 */ /* 0x000fc60000000a00 */
[----:B------:R-:W3:Y:S04]  /*114e0*/  LDL.LU R9, [R1+0x18] ;  /* 0x0000180001097983 */ /* 0x000ee80000300800 */
[----:B------:R-:W4:Y:S04]  /*114f0*/  LDL.LU R11, [R1+0x20] ;  /* 0x00002000010b7983 */ /* 0x000f280000300800 */
[----:B------:R-:W5:Y:S04]  /*11500*/  LDL.LU R12, [R1+0x38] ;  /* 0x00003800010c7983 */ /* 0x000f680000300800 */
        /* <DEDUP_REMOVED lines=36> */
[----:B------:R-:W5:Y:S01]  /*11750*/  LDL.LU R216, [R1+0xdc] ;  /* 0x0000dc0001d87983 */ /* 0x000f620000300800 */
[----:B------:R-:W-:-:S03]  /*11760*/  LEA R4, P1, R6, UR4, 0x1 ;  /* 0x0000000406047c11 */ /* 0x000fc6000f8208ff */
[----:B------:R-:W5:Y:S04]  /*11770*/  LDL.LU R23, [R1+0xe0] ;  /* 0x0000e00001177983 */ /* 0x000f680000300800 */
[----:B------:R-:W5:Y:S04]  /*11780*/  LDL.LU R22, [R1+0xe4] ;  /* 0x0000e40001167983 */ /* 0x000f680000300800 */
[----:B------:R-:W5:Y:S04]  /*11790*/  LDL.LU R21, [R1+0xe8] ;  /* 0x0000e80001157983 */ /* 0x000f680000300800 */
[----:B------:R-:W5:Y:S01]  /*117a0*/  LDL.LU R20, [R1+0xec] ;  /* 0x0000ec0001147983 */ /* 0x000f620000300800 */
[----:B------:R-:W-:-:S03]  /*117b0*/  LEA.HI.X R5, R6, UR5, R2, 0x1, P1 ;  /* 0x0000000506057c11 */ /* 0x000fc600088f0c02 */
[----:B------:R-:W5:Y:S04]  /*117c0*/  LDL.LU R19, [R1+0xf0] ;  /* 0x0000f00001137983 */ /* 0x000f680000300800 */
[----:B------:R-:W5:Y:S04]  /*117d0*/  LDL.LU R18, [R1+0xf4] ;  /* 0x0000f40001127983 */ /* 0x000f680000300800 */
[----:B------:R-:W5:Y:S04]  /*117e0*/  LDL.LU R17, [R1+0xf8] ;  /* 0x0000f80001117983 */ /* 0x000f680000300800 */
[----:B------:R-:W5:Y:S04]  /*117f0*/  LDL.LU R16, [R1+0xfc] ;  /* 0x0000fc0001107983 */ /* 0x000f680000300800 */
[----:B------:R-:W3:Y:S04]  /*11800*/  LDL.LU R2, [R1+0x4] ;  /* 0x0000040001027983 */ /* 0x000ee80000300800 */
[----:B------:R-:W4:Y:S04]  /*11810*/  LDL.LU R6, [R1] ;  /* 0x0000000001067983 */ /* 0x000f280000300800 */
[----:B------:R-:W5:Y:S01]  /*11820*/  LDL.LU R7, [R1+0x8] ;  /* 0x0000080001077983 */ /* 0x000f620000300800 */
[----:B------:R-:W-:Y:S01]  /*11830*/  ISETP.GT.AND P2, PT, R3, 0x1, PT ;  /* 0x000000010300780c */ /* 0x000fe20003f44270 */
[----:B------:R-:W-:-:S02]  /*11840*/  USHF.L.U32 UR5, UR8, 0x1, URZ ;  /* 0x0000000108057899 */ /* 0x000fc4000800063f */
[----:B------:R-:W-:Y:S01]  /*11850*/  USHF.L.U64.HI UR4, UR8, 0x1, UR9 ;  /* 0x0000000108047899 */ /* 0x000fe20008010209 */
[----:B------:R-:W-:Y:S01]  /*11860*/  ISETP.GT.AND P1, PT, R0, RZ, P2 ;  /* 0x000000ff0000720c */ /* 0x000fe20001724270 */
[----:B--2---:R-:W-:-:S05]  /*11870*/  FMUL R8, R8, UR16 ;  /* 0x0000001008087c20 */ /* 0x004fca0008400000 */
[----:B------:R-:W-:Y:S01]  /*11880*/  F2FP.BF16.F32.PACK_AB R8, RZ, R8 ;  /* 0x00000008ff08723e */ /* 0x000fe200000010ff */
[----:B---3--:R-:W-:Y:S01]  /*11890*/  FMUL R2, R2, UR16 ;  /* 0x0000001002027c20 */ /* 0x008fe20008400000 */
[----:B----4-:R-:W-:-:S04]  /*118a0*/  FMUL R6, R6, UR16 ;  /* 0x0000001006067c20 */ /* 0x010fc80008400000 */
[----:B------:R-:W-:Y:S01]  /*118b0*/  F2FP.BF16.F32.PACK_AB R2, RZ, R2 ;  /* 0x00000002ff02723e */ /* 0x000fe200000010ff */
[----:B-----5:R-:W-:Y:S01]  /*118c0*/  FMUL R7, R7, UR16 ;  /* 0x0000001007077c20 */ /* 0x020fe20008400000 */
[----:B------:R-:W-:-:S03]  /*118d0*/  F2FP.BF16.F32.PACK_AB R6, RZ, R6 ;  /* 0x00000006ff06723e */ /* 0x000fc600000010ff */
[----:B------:R1:W-:Y:S01]  /*118e0*/  @P1 STG.E.U16 desc[UR12][R4.64+0x2], R2 ;  /* 0x0000020204001986 */ /* 0x0003e2000c10150c */
[----:B------:R-:W-:Y:S02]  /*118f0*/  ISETP.GT.AND P1, PT, R0, 0x8, P5 ;  /* 0x000000080000780c */ /* 0x000fe40002f24270 */
[----:B------:R-:W-:Y:S01]  /*11900*/  F2FP.BF16.F32.PACK_AB R7, RZ, R7 ;  /* 0x00000007ff07723e */ /* 0x000fe200000010ff */
[----:B------:R2:W-:Y:S03]  /*11910*/  @P0 STG.E.U16 desc[UR12][R4.64], R6 ;  /* 0x0000000604000986 */ /* 0x0005e6000c10150c */
[----:B-1----:R-:W-:Y:S02]  /*11920*/  PRMT R2, R7, 0x7610, R2 ;  /* 0x0000761007027816 */ /* 0x002fe40000000002 */
[----:B--2---:R-:W-:-:S04]  /*11930*/  IADD3 R6, P0, R4, UR5, RZ ;  /* 0x0000000504067c10 */ /* 0x004fc8000ff1e0ff */
[----:B------:R-:W-:-:S05]  /*11940*/  IADD3.X R7, R5, UR4, RZ, P0, !PT ;  /* 0x0000000405077c10 */ /* 0x000fca00087fe4ff */
[----:B------:R1:W-:Y:S04]  /*11950*/  @P1 STG.E.U16 desc[UR12][R6.64], R2 ;  /* 0x0000000206001986 */ /* 0x0003e8000c10150c */
[----:B-1----:R-:W2:Y:S01]  /*11960*/  LDL.LU R2, [R1+0x10] ;  /* 0x0000100001027983 */ /* 0x002ea20000300800 */
[----:B------:R-:W-:Y:S01]  /*11970*/  ISETP.GT.AND P0, PT, R0, 0x8, P2 ;  /* 0x000000080000780c */ /* 0x000fe20001704270 */
[----:B------:R-:W-:-:S12]  /*11980*/  FMUL R9, R9, UR16 ;  /* 0x0000001009097c20 */ /* 0x000fd80008400000 */
[----:B------:R1:W-:Y:S04]  /*11990*/  @P0 STG.E.U16 desc[UR12][R6.64+0x2], R8 ;  /* 0x0000020806000986 */ /* 0x0003e8000c10150c */
[----:B-1----:R-:W3:Y:S01]  /*119a0*/  LDL.LU R8, [R1+0x14] ;  /* 0x0000140001087983 */ /* 0x002ee20000300800 */
[C---:B------:R-:W-:Y:S02]  /*119b0*/  ISETP.GT.AND P2, PT, R3.reuse, 0x8, PT ;  /* 0x000000080300780c */ /* 0x040fe40003f44270 */
[----:B------:R-:W-:Y:S02]  /*119c0*/  ISETP.GT.AND P3, PT, R3, 0x9, PT ;  /* 0x000000090300780c */ /* 0x000fe40003f64270 */
[C---:B------:R-:W-:Y:S02]  /*119d0*/  ISETP.GT.AND P0, PT, R0.reuse, RZ, P2 ;  /* 0x000000ff0000720c */ /* 0x040fe40001704270 */
[----:B------:R-:W-:-:S02]  /*119e0*/  ISETP.GT.AND P1, PT, R0, RZ, P3 ;  /* 0x000000ff0000720c */ /* 0x000fc40001f24270 */
[----:B------:R-:W-:Y:S01]  /*119f0*/  ISETP.GT.AND P2, PT, R0, 0x8, P2 ;  /* 0x000000080000780c */ /* 0x000fe20001744270 */
[----:B--2---:R-:W-:-:S05]  /*11a00*/  FMUL R2, R2, UR16 ;  /* 0x0000001002027c20 */ /* 0x004fca0008400000 */
[----:B------:R-:W-:-:S04]  /*11a10*/  F2FP.BF16.F32.PACK_AB R2, RZ, R2 ;  /* 0x00000002ff02723e */ /* 0x000fc800000010ff */
[----:B------:R-:W-:Y:S02]  /*11a20*/  PRMT R10, R2, 0x7610, R10 ;  /* 0x00007610020a7816 */ /* 0x000fe4000000000a */
[----:B------:R-:W-:Y:S02]  /*11a30*/  F2FP.BF16.F32.PACK_AB R2, RZ, R9 ;  /* 0x00000009ff02723e */ /* 0x000fe400000010ff */
[----:B------:R-:W2:Y:S04]  /*11a40*/  LDL.LU R9, [R1+0x1c] ;  /* 0x00001c0001097983 */ /* 0x000ea80000300800 */
[----:B------:R1:W-:Y:S01]  /*11a50*/  @P0 STG.E.U16 desc[UR12][R4.64+0x10], R10 ;  /* 0x0000100a04000986 */ /* 0x0003e2000c10150c */
[----:B---3--:R-:W-:Y:S01]  /*11a60*/  FMUL R8, R8, UR16 ;  /* 0x0000001008087c20 */ /* 0x008fe20008400000 */
[----:B------:R-:W-:-:S04]  /*11a70*/  ISETP.GT.AND P0, PT, R0, 0x8, P3 ;  /* 0x000000080000780c */ /* 0x000fc80001f04270 */
[----:B------:R-:W-:-:S05]  /*11a80*/  F2FP.BF16.F32.PACK_AB R8, RZ, R8 ;  /* 0x00000008ff08723e */ /* 0x000fca00000010ff */
[----:B------:R3:W-:Y:S04]  /*11a90*/  @P1 STG.E.U16 desc[UR12][R4.64+0x12], R8 ;  /* 0x0000120804001986 */ /* 0x0007e8000c10150c */
[----:B------:R2:W-:Y:S01]  /*11aa0*/  @P2 STG.E.U16 desc[UR12][R6.64+0x10], R2 ;  /* 0x0000100206002986 */ /* 0x0005e2000c10150c */
[----:B------:R-:W-:Y:S01]  /*11ab0*/  ISETP.GT.AND P3, PT, R3, 0x10, PT ;  /* 0x000000100300780c */ /* 0x000fe20003f64270 */
[----:B------:R-:W-:Y:S01]  /*11ac0*/  USHF.L.U32 UR7, UR14, 0x1, URZ ;  /* 0x000000010e077899 */ /* 0x000fe2000800063f */
[----:B-1----:R-:W-:Y:S01]  /*11ad0*/  IMAD.U32 R10, RZ, RZ, UR5 ;  /* 0x00000005ff0a7e24 */ /* 0x002fe2000f8e00ff */
[----:B------:R-:W-:Y:S02]  /*11ae0*/  USHF.L.U32 UR22, UR18, 0x8, URZ ;  /* 0x0000000812167899 */ /* 0x000fe4000800063f */
[----:B------:R-:W-:-:S02]  /*11af0*/  USHF.L.U64.HI UR6, UR14, 0x1, UR21 ;  /* 0x000000010e067899 */ /* 0x000fc40008010215 */
[----:B------:R-:W-:Y:S02]  /*11b00*/  USHF.L.U64.HI UR10, UR18, 0x8, UR19 ;  /* 0x00000008120a7899 */ /* 0x000fe40008010213 */
[----:B---3--:R-:W-:Y:S02]  /*11b10*/  IMAD.U32 R8, RZ, RZ, UR22 ;  /* 0x00000016ff087e24 */ /* 0x008fe4000f8e00ff */
[----:B--2---:R-:W-:-:S05]  /*11b20*/  FMUL R2, R9, UR16 ;  /* 0x0000001009027c20 */ /* 0x004fca0008400000 */
[----:B------:R-:W-:-:S05]  /*11b30*/  F2FP.BF16.F32.PACK_AB R2, RZ, R2 ;  /* 0x00000002ff02723e */ /* 0x000fca00000010ff */
[----:B------:R1:W-:Y:S01]  /*11b40*/  @P0 STG.E.U16 desc[UR12][R6.64+0x12], R2 ;  /* 0x0000120206000986 */ /* 0x0003e2000c10150c */
[----:B------:R-:W-:Y:S01]  /*11b50*/  ISETP.GT.AND P0, PT, R0, RZ, P3 ;  /* 0x000000ff0000720c */ /* 0x000fe20001f04270 */
[----:B-1----:R-:W-:-:S05]  /*11b60*/  FMUL R2, R11, UR16 ;  /* 0x000000100b027c20 */ /* 0x002fca0008400000 */
[----:B------:R-:W-:-:S07]  /*11b70*/  F2FP.BF16.F32.PACK_AB R2, RZ, R2 ;  /* 0x00000002ff02723e */ /* 0x000fce00000010ff */
[----:B------:R1:W-:Y:S01]  /*11b80*/  @P0 STG.E.U16 desc[UR12][R4.64+0x20], R2 ;  /* 0x0000200204000986 */ /* 0x0003e2000c10150c */
[----:B------:R-:W-:Y:S01]  /*11b90*/  IADD3 R10, P0, P1, R10, UR7, R4 ;  /* 0x000000070a0a7c10 */ /* 0x000fe2000f91e004 */
[----:B-1----:R-:W-:-:S05]  /*11ba0*/  IMAD.U32 R2, RZ, RZ, UR4 ;  /* 0x00000004ff027e24 */ /* 0x002fca000f8e00ff */
[----:B------:R-:W-:Y:S01]  /*11bb0*/  IADD3.X R11, R2, UR6, R5, P0, P1 ;  /* 0x00000006020b7c10 */ /* 0x000fe200087e2405 */
[----:B------:R-:W-:Y:S01]  /*11bc0*/  IMAD.U32 R2, RZ, RZ, UR10 ;  /* 0x0000000aff027e24 */ /* 0x000fe2000f8e00ff */
[----:B------:R-:W-:-:S04]  /*11bd0*/  IADD3 R8, P0, P1, R4, UR5, R8 ;  /* 0x0000000504087c10 */ /* 0x000fc8000f91e008 */
[----:B------:R-:W-:Y:S02]  /*11be0*/  IADD3.X R9, R5, UR4, R2, P0, P1 ;  /* 0x0000000405097c10 */ /* 0x000fe400087e2402 */
[----:B------:R-:W2:Y:S01]  /*11bf0*/  LDL.LU R2, [R1+0x24] ;  /* 0x0000240001027983 */ /* 0x000ea20000300800 */
[----:B------:R-:W-:-:S04]  /*11c00*/  ISETP.GT.AND P2, PT, R3, 0x11, PT ;  /* 0x000000110300780c */ /* 0x000fc80003f44270 */
[----:B------:R-:W-:Y:S01]  /*11c10*/  ISETP.GT.AND P0, PT, R0, RZ, P2 ;  /* 0x000000ff0000720c */ /* 0x000fe20001704270 */
[----:B--2---:R-:W-:-:S05]  /*11c20*/  FMUL R2, R2, UR16 ;  /* 0x0000001002027c20 */ /* 0x004fca0008400000 */
[----:B------:R-:W-:-:S07]  /*11c30*/  F2FP.BF16.F32.PACK_AB R2, RZ, R2 ;  /* 0x00000002ff02723e */ /* 0x000fce00000010ff */
[----:B------:R1:W-:Y:S04]  /*11c40*/  @P0 STG.E.U16 desc[UR12][R4.64+0x22], R2 ;  /* 0x0000220204000986 */ /* 0x0003e8000c10150c */
[----:B-1----:R-:W2:Y:S01]  /*11c50*/  LDL.LU R2, [R1+0x28] ;  /* 0x0000280001027983 */ /* 0x002ea20000300800 */
[----:B------:R-:W-:Y:S01]  /*11c60*/  ISETP.GT.AND P0, PT, R0, 0x8, P3 ;  /* 0x000000080000780c */ /* 0x000fe20001f04270 */
        /* <DEDUP_REMOVED lines=9> */
[----:B------:R-:W-:-:S04]  /*11d00*/  ISETP.GT.AND P2, PT, R3, 0x18, PT ;  /* 0x000000180300780c */ /* 0x000fc80003f44270 */
[----:B------:R-:W-:Y:S01]  /*11d10*/  ISETP.GT.AND P0, PT, R0, RZ, P2 ;  /* 0x000000ff0000720c */ /* 0x000fe20001704270 */
[----:B--2---:R-:W-:-:S05]  /*11d20*/  FMUL R2, R2, UR16 ;  /* 0x0000001002027c20 */ /* 0x004fca0008400000 */
[----:B------:R-:W-:-:S07]  /*11d30*/  F2FP.BF16.F32.PACK_AB R2, RZ, R2 ;  /* 0x00000002ff02723e */ /* 0x000fce00000010ff */
[----:B------:R1:W-:Y:S04]  /*11d40*/  @P0 STG.E.U16 desc[UR12][R4.64+0x30], R2 ;  /* 0x0000300204000986 */ /* 0x0003e8000c10150c */
[----:B-1----:R-:W2:Y:S01]  /*11d50*/  LDL.LU R2, [R1+0x34] ;  /* 0x0000340001027983 */ /* 0x002ea20000300800 */
[----:B------:R-:W-:-:S04]  /*11d60*/  ISETP.GT.AND P1, PT, R3, 0x19, PT ;  /* 0x000000190300780c */ /* 0x000fc80003f24270 */
[----:B------:R-:W-:Y:S01]  /*11d70*/  ISETP.GT.AND P0, PT, R0, RZ, P1 ;  /* 0x000000ff0000720c */ /* 0x000fe20000f04270 */
[----:B------:R-:W-:Y:S01]  /*11d80*/  FMUL R12, R12, UR16 ;  /* 0x000000100c0c7c20 */ /* 0x000fe20008400000 */
[----:B--2---:R-:W-:-:S05]  /*11d90*/  FMUL R2, R2, UR16 ;  /* 0x0000001002027c20 */ /* 0x004fca0008400000 */
[----:B------:R-:W-:-:S06]  /*11da0*/  F2FP.BF16.F32.PACK_AB R2, RZ, R2 ;  /* 0x00000002ff02723e */ /* 0x000fcc00000010ff */
[----:B------:R1:W-:Y:S02]  /*11db0*/  @P0 STG.E.U16 desc[UR12][R4.64+0x32], R2 ;  /* 0x0000320204000986 */ /* 0x0003e4000c10150c */
[----:B-1----:R-:W-:Y:S02]  /*11dc0*/  F2FP.BF16.F32.PACK_AB R2, RZ, R12 ;  /* 0x0000000cff02723e */ /* 0x002fe400000010ff */
[----:B------:R-:W2:Y:S01]  /*11dd0*/  LDL.LU R12, [R1+0x3c] ;  /* 0x00003c00010c7983 */ /* 0x000ea20000300800 */
[----:B------:R-:W-:-:S13]  /*11de0*/  ISETP.GT.AND P0, PT, R0, 0x8, P2 ;  /* 0x000000080000780c */ /* 0x000fda0001704270 */
[----:B------:R1:W-:Y:S01]  /*11df0*/  @P0 STG.E.U16 desc[UR12][R6.64+0x30], R2 ;  /* 0x0000300206000986 */ /* 0x0003e2000c10150c */
[----:B--2---:R-:W-:-:S05]  /*11e00*/  FMUL R12, R12, UR16 ;  /* 0x000000100c0c7c20 */ /* 0x004fca0008400000 */
[----:B------:R-:W-:-:S04]  /*11e10*/  F2FP.BF16.F32.PACK_AB R12, RZ, R12 ;  /* 0x0000000cff0c723e */ /* 0x000fc800000010ff */
[----:B-1----:R-:W-:Y:S02]  /*11e20*/  PRMT R2, R12, 0x7610, R2 ;  /* 0x000076100c027816 */ /* 0x002fe40000000002 */
[----:B------:R-:W2:Y:S01]  /*11e30*/  LDL.LU R12, [R1+0x40] ;  /* 0x00004000010c7983 */ /* 0x000ea20000300800 */
[----:B------:R-:W-:-:S13]  /*11e40*/  ISETP.GT.AND P0, PT, R0, 0x8, P1 ;  /* 0x000000080000780c */ /* 0x000fda0000f04270 */
[----:B------:R1:W-:Y:S04]  /*11e50*/  @P0 STG.E.U16 desc[UR12][R6.64+0x32], R2 ;  /* 0x0000320206000986 */ /* 0x0003e8000c10150c */
[----:B-1----:R-:W3:Y:S01]  /*11e60*/  LDL.LU R2, [R1+0x48] ;  /* 0x0000480001027983 */ /* 0x002ee20000300800 */
[----:B--2---:R-:W-:-:S05]  /*11e70*/  FMUL R12, R12, UR16 ;  /* 0x000000100c0c7c20 */ /* 0x004fca0008400000 */
[----:B------:R-:W-:-:S04]  /*11e80*/  F2FP.BF16.F32.PACK_AB R12, RZ, R12 ;  /* 0x0000000cff0c723e */ /* 0x000fc800000010ff */
[----:B------:R-:W-:Y:S02]  /*11e90*/  PRMT R13, R12, 0x7610, R13 ;  /* 0x000076100c0d7816 */ /* 0x000fe4000000000d */
[----:B------:R-:W2:Y:S01]  /*11ea0*/  LDL.LU R12, [R1+0x44] ;  /* 0x00004400010c7983 */ /* 0x000ea20000300800 */
[----:B------:R-:W-:-:S04]  /*11eb0*/  ISETP.GT.AND P2, PT, R3, 0x20, PT ;  /* 0x000000200300780c */ /* 0x000fc80003f44270 */
[----:B------:R-:W-:Y:S02]  /*11ec0*/  ISETP.GT.AND P0, PT, R0, RZ, P2 ;  /* 0x000000ff0000720c */ /* 0x000fe40001704270 */
[----:B------:R-:W-:-:S11]  /*11ed0*/  ISETP.GT.AND P1, PT, R3, 0x21, PT ;  /* 0x000000210300780c */ /* 0x000fd60003f24270 */
[----:B------:R1:W-:Y:S01]  /*11ee0*/  @P0 STG.E.U16 desc[UR12][R4.64+0x40], R13 ;  /* 0x0000400d04000986 */ /* 0x0003e2000c10150c */
[----:B------:R-:W-:Y:S01]  /*11ef0*/  ISETP.GT.AND P0, PT, R0, RZ, P1 ;  /* 0x000000ff0000720c */ /* 0x000fe20000f04270 */
[----:B---3--:R-:W-:-:S05]  /*11f00*/  FMUL R2, R2, UR16 ;  /* 0x0000001002027c20 */ /* 0x008fca0008400000 */
[----:B------:R-:W-:-:S04]  /*11f10*/  F2FP.BF16.F32.PACK_AB R2, RZ, R2 ;  /* 0x00000002ff02723e */ /* 0x000fc800000010ff */
[----:B------:R-:W-:Y:S01]  /*11f20*/  PRMT R14, R2, 0x7610, R14 ;  /* 0x00007610020e7816 */ /* 0x000fe2000000000e */
[----:B------:R-:W-:-:S05]  /*11f30*/  FMUL R2, R252, UR16 ;  /* 0x00000010fc027c20 */ /* 0x000fca0008400000 */
[----:B------:R-:W-:-:S04]  /*11f40*/  F2FP.BF16.F32.PACK_AB R2, RZ, R2 ;  /* 0x00000002ff02723e */ /* 0x000fc800000010ff */
[----:B-1----:R-:W-:Y:S01]  /*11f50*/  PRMT R13, R2, 0x7610, R13 ;  /* 0x00007610020d7816 */ /* 0x002fe2000000000d */
[----:B------:R-:W-:-:S05]  /*11f60*/  FMUL R2, R251, UR16 ;  /* 0x00000010fb027c20 */ /* 0x000fca0008400000 */
[----:B------:R-:W-:Y:S01]  /*11f70*/  F2FP.BF16.F32.PACK_AB R2, RZ, R2 ;  /* 0x00000002ff02723e */ /* 0x000fe200000010ff */
[----:B--2---:R-:W-:-:S05]  /*11f80*/  FMUL R12, R12, UR16 ;  /* 0x000000100c0c7c20 */ /* 0x004fca0008400000 */
[----:B------:R-:W-:-:S05]  /*11f90*/  F2FP.BF16.F32.PACK_AB R12, RZ, R12 ;  /* 0x0000000cff0c723e */ /* 0x000fca00000010ff */
[----:B------:R1:W-:Y:S01]  /*11fa0*/  @P0 STG.E.U16 desc[UR12][R4.64+0x42], R12 ;  /* 0x0000420c04000986 */ /* 0x0003e2000c10150c */
[----:B------:R-:W-:Y:S02]  /*11fb0*/  ISETP.GT.AND P0, PT, R0, 0x8, P2 ;  /* 0x000000080000780c */ /* 0x000fe40001704270 */
[----:B------:R-:W-:-:S11]  /*11fc0*/  ISETP.GT.AND P2, PT, R3, 0x28, PT ;  /* 0x000000280300780c */ /* 0x000fd60003f44270 */
[----:B------:R2:W-:Y:S01]  /*11fd0*/  @P0 STG.E.U16 desc[UR12][R6.64+0x40], R14 ;  /* 0x0000400e06000986 */ /* 0x0005e2000c10150c */
[----:B------:R-:W-:Y:S02]  /*11fe0*/  ISETP.GT.AND P0, PT, R0, 0x8, P1 ;  /* 0x000000080000780c */ /* 0x000fe40000f04270 */
[----:B-1----:R-:W-:-:S11]  /*11ff0*/  PRMT R12, R2, 0x7610, R12 ;  /* 0x00007610020c7816 */ /* 0x002fd6000000000c */
[----:B------:R1:W-:Y:S01]  /*12000*/  @P0 STG.E.U16 desc[UR12][R6.64+0x42], R13 ;  /* 0x0000420d06000986 */ /* 0x0003e2000c10150c */
[----:B------:R-:W-:Y:S02]  /*12010*/  ISETP.GT.AND P0, PT, R0, RZ, P2 ;  /* 0x000000ff0000720c */ /* 0x000fe40001704270 */
[----:B------:R-:W-:Y:S01]  /*12020*/  ISETP.GT.AND P1, PT, R3, 0x29, PT ;  /* 0x000000290300780c */ /* 0x000fe20003f24270 */
[----:B------:R-:W-:-:S05]  /*12030*/  FMUL R2, R250, UR16 ;  /* 0x00000010fa027c20 */ /* 0x000fca0008400000 */
[----:B------:R-:W-:-:S05]  /*12040*/  F2FP.BF16.F32.PACK_AB R2, RZ, R2 ;  /* 0x00000002ff02723e */ /* 0x000fca00000010ff */
[----:B------:R3:W-:Y:S01]  /*12050*/  @P0 STG.E.U16 desc[UR12][R4.64+0x50], R12 ;  /* 0x0000500c04000986 */ /* 0x0007e2000c10150c */
[----:B------:R-:W-:Y:S02]  /*12060*/  ISETP.GT.AND P0, PT, R0, RZ, P1 ;  /* 0x000000ff0000720c */ /* 0x000fe40000f04270 */
[----:B--2---:R-:W-:Y:S01]  /*12070*/  PRMT R14, R2, 0x7610, R14 ;  /* 0x00007610020e7816 */ /* 0x004fe2000000000e */
[----:B------:R-:W-:-:S05]  /*12080*/  FMUL R2, R249, UR16 ;  /* 0x00000010f9027c20 */ /* 0x000fca0008400000 */
[----:B------:R-:W-:-:S05]  /*12090*/  F2FP.BF16.F32.PACK_AB R2, RZ, R2 ;  /* 0x00000002ff02723e */ /* 0x000fca00000010ff */
[----:B------:R2:W-:Y:S01]  /*120a0*/  @P0 STG.E.U16 desc[UR12][R4.64+0x52], R14 ;  /* 0x0000520e04000986 */ /* 0x0005e2000c10150c */
[----:B------:R-:W-:Y:S02]  /*120b0*/  ISETP.GT.AND P0, PT, R0, 0x8, P2 ;  /* 0x000000080000780c */ /* 0x000fe40001704270 */
[----:B-1----:R-:W-:Y:S01]  /*120c0*/  PRMT R13, R2, 0x7610, R13 ;  /* 0x00007610020d7816 */ /* 0x002fe2000000000d */
[----:B------:R-:W-:-:S05]  /*120d0*/  FMUL R2, R248, UR16 ;  /* 0x00000010f8027c20 */ /* 0x000fca0008400000 */
[----:B------:R-:W-:-:S05]  /*120e0*/  F2FP.BF16.F32.PACK_AB R2, RZ, R2 ;  /* 0x00000002ff02723e */ /* 0x000fca00000010ff */
[----:B------:R1:W-:Y:S01]  /*120f0*/  @P0 STG.E.U16 desc[UR12][R6.64+0x50], R13 ;  /* 0x0000500d06000986 */ /* 0x0003e2000c10150c */
[----:B------:R-:W-:Y:S02]  /*12100*/  ISETP.GT.AND P0, PT, R0, 0x8, P1 ;  /* 0x000000080000780c */ /* 0x000fe40000f04270 */
[----:B---3--:R-:W-:Y:S02]  /*12110*/  PRMT R12, R2, 0x7610, R12 ;  /* 0x00007610020c7816 */ /* 0x008fe4000000000c */
[----:B------:R-:W-:Y:S01]  /*12120*/  ISETP.GT.AND P2, PT, R3, 0x30, PT ;  /* 0x000000300300780c */ /* 0x000fe20003f44270 */
[----:B------:R-:W-:-:S08]  /*12130*/  FMUL R2, R247, UR16 ;  /* 0x00000010f7027c20 */ /* 0x000fd00008400000 */
[----:B------:R3:W-:Y:S01]  /*12140*/  @P0 STG.E.U16 desc[UR12][R6.64+0x52], R12 ;  /* 0x0000520c06000986 */ /* 0x0007e2000c10150c */
[----:B------:R-:W-:Y:S02]  /*12150*/  ISETP.GT.AND P0, PT, R0, RZ, P2 ;  /* 0x000000ff0000720c */ /* 0x000fe40001704270 */
[----:B------:R-:W-:Y:S02]  /*12160*/  F2FP.BF16.F32.PACK_AB R2, RZ, R2 ;  /* 0x00000002ff02723e */ /* 0x000fe400000010ff */
[----:B------:R-:W-:Y:S02]  /*12170*/  ISETP.GT.AND P1, PT, R3, 0x31, PT ;  /* 0x000000310300780c */ /* 0x000fe40003f24270 */
[----:B--2---:R-:W-:Y:S01]  /*12180*/  PRMT R14, R2, 0x7610, R14 ;  /* 0x00007610020e7816 */ /* 0x004fe2000000000e */
[----:B------:R-:W-:-:S06]  /*12190*/  FMUL R2, R246, UR16 ;  /* 0x00000010f6027c20 */ /* 0x000fcc0008400000 */
[----:B------:R2:W-:Y:S01]  /*121a0*/  @P0 STG.E.U16 desc[UR12][R4.64+0x60], R14 ;  /* 0x0000600e04000986 */ /* 0x0005e2000c10150c */
[----:B------:R-:W-:Y:S02]  /*121b0*/  ISETP.GT.AND P0, PT, R0, RZ, P1 ;  /* 0x000000ff0000720c */ /* 0x000fe40000f04270 */
[----:B------:R-:W-:-:S04]  /*121c0*/  F2FP.BF16.F32.PACK_AB R2, RZ, R2 ;  /* 0x00000002ff02723e */ /* 0x000fc800000010ff */
[----:B-1----:R-:W-:Y:S01]  /*121d0*/  PRMT R13, R2, 0x7610, R13 ;  /* 0x00007610020d7816 */ /* 0x002fe2000000000d */
[----:B------:R-:W-:-:S06]  /*121e0*/  FMUL R2, R245, UR16 ;  /* 0x00000010f5027c20 */ /* 0x000fcc0008400000 */
[----:B------:R1:W-:Y:S01]  /*121f0*/  @P0 STG.E.U16 desc[UR12][R4.64+0x62], R13 ;  /* 0x0000620d04000986 */ /* 0x0003e2000c10150c */
[----:B------:R-:W-:Y:S02]  /*12200*/  ISETP.GT.AND P0, PT, R0, 0x8, P2 ;  /* 0x000000080000780c */ /* 0x000fe40001704270 */
[----:B------:R-:W-:-:S04]  /*12210*/  F2FP.BF16.F32.PACK_AB R2, RZ, R2 ;  /* 0x00000002ff02723e */ /* 0x000fc800000010ff */
[----:B---3--:R-:W-:Y:S01]  /*12220*/  PRMT R12, R2, 0x7610, R12 ;  /* 0x00007610020c7816 */ /* 0x008fe2000000000c */
[----:B------:R-:W-:-:S06]  /*12230*/  FMUL R2, R244, UR16 ;  /* 0x00000010f4027c20 */ /* 0x000fcc0008400000 */
[----:B------:R3:W-:Y:S01]  /*12240*/  @P0 STG.E.U16 desc[UR12][R6.64+0x60], R12 ;  /* 0x0000600c06000986 */ /* 0x0007e2000c10150c */
[----:B------:R-:W-:Y:S02]  /*12250*/  ISETP.GT.AND P0, PT, R0, 0x8, P1 ;  /* 0x000000080000780c */ /* 0x000fe40000f04270 */
[----:B------:R-:W-:Y:S02]  /*12260*/  F2FP.BF16.F32.PACK_AB R2, RZ, R2 ;  /* 0x00000002ff02723e */ /* 0x000fe400000010ff */
[----:B------:R-:W-:Y:S02]  /*12270*/  ISETP.GT.AND P2, PT, R3, 0x38, PT ;  /* 0x000000380300780c */ /* 0x000fe40003f44270 */
[----:B--2---:R-:W-:Y:S01]  /*12280*/  PRMT R14, R2, 0x7610, R14 ;  /* 0x00007610020e7816 */ /* 0x004fe2000000000e */
[----:B------:R-:W-:-:S06]  /*12290*/  FMUL R2, R243, UR16 ;  /* 0x00000010f3027c20 */ /* 0x000fcc0008400000 */
[----:B------:R2:W-:Y:S01]  /*122a0*/  @P0 STG.E.U16 desc[UR12][R6.64+0x62], R14 ;  /* 0x0000620e06000986 */ /* 0x0005e2000c10150c */
[----:B------:R-:W-:Y:S02]  /*122b0*/  ISETP.GT.AND P0, PT, R0, RZ, P2 ;  /* 0x000000ff0000720c */ /* 0x000fe40001704270 */
[----:B------:R-:W-:Y:S02]  /*122c0*/  F2FP.BF16.F32.PACK_AB R2, RZ, R2 ;  /* 0x00000002ff02723e */ /* 0x000fe400000010ff */
[----:B------:R-:W-:Y:S02]  /*122d0*/  ISETP.GT.AND P1, PT, R3, 0x39, PT ;  /* 0x000000390300780c */ /* 0x000fe40003f24270 */
[----:B-1----:R-:W-:Y:S01]  /*122e0*/  PRMT R13, R2, 0x7610, R13 ;  /* 0x00007610020d7816 */ /* 0x002fe2000000000d */
[----:B------:R-:W-:-:S06]  /*122f0*/  FMUL R2, R242, UR16 ;  /* 0x00000010f2027c20 */ /* 0x000fcc0008400000 */
[----:B------:R1:W-:Y:S01]  /*12300*/  @P0 STG.E.U16 desc[UR12][R4.64+0x70], R13 ;  /* 0x0000700d04000986 */ /* 0x0003e2000c10150c */
[----:B------:R-:W-:Y:S02]  /*12310*/  ISETP.GT.AND P0, PT, R0, RZ, P1 ;  /* 0x000000ff0000720c */ /* 0x000fe40000f04270 */
[----:B------:R-:W-:-:S04]  /*12320*/  F2FP.BF16.F32.PACK_AB R2, RZ, R2 ;  /* 0x00000002ff02723e */ /* 0x000fc800000010ff */
[----:B---3--:R-:W-:Y:S01]  /*12330*/  PRMT R12, R2, 0x7610, R12 ;  /* 0x00007610020c7816 */ /* 0x008fe2000000000c */
[----:B------:R-:W-:-:S06]  /*12340*/  FMUL R2, R241, UR16 ;  /* 0x00000010f1027c20 */ /* 0x000fcc0008400000 */
[----:B------:R3:W-:Y:S01]  /*12350*/  @P0 STG.E.U16 desc[UR12][R4.64+0x72], R12 ;  /* 0x0000720c04000986 */ /* 0x0007e2000c10150c */
[----:B------:R-:W-:Y:S02]  /*12360*/  ISETP.GT.AND P0, PT, R0, 0x8, P2 ;  /* 0x000000080000780c */ /* 0x000fe40001704270 */
[----:B------:R-:W-:-:S04]  /*12370*/  F2FP.BF16.F32.PACK_AB R2, RZ, R2 ;  /* 0x00000002ff02723e */ /* 0x000fc800000010ff */
[----:B--2---:R-:W-:Y:S01]  /*12380*/  PRMT R14, R2, 0x7610, R14 ;  /* 0x00007610020e7816 */ /* 0x004fe2000000000e */
[----:B------:R-:W-:-:S06]  /*12390*/  FMUL R2, R240, UR16 ;  /* 0x00000010f0027c20 */ /* 0x000fcc0008400000 */
[----:B------:R2:W-:Y:S01]  /*123a0*/  @P0 STG.E.U16 desc[UR12][R6.64+0x70], R14 ;  /* 0x0000700e06000986 */ /* 0x0005e2000c10150c */
[----:B------:R-:W-:Y:S02]  /*123b0*/  ISETP.GT.AND P0, PT, R0, 0x8, P1 ;  /* 0x000000080000780c */ /* 0x000fe40000f04270 */
[----:B------:R-:W-:Y:S02]  /*123c0*/  F2FP.BF16.F32.PACK_AB R2, RZ, R2 ;  /* 0x00000002ff02723e */ /* 0x000fe400000010ff */
[----:B------:R-:W-:Y:S02]  /*123d0*/  ISETP.GT.AND P2, PT, R3, 0x40, PT ;  /* 0x000000400300780c */ /* 0x000fe40003f44270 */
[----:B-1----:R-:W-:Y:S01]  /*123e0*/  PRMT R13, R2, 0x7610, R13 ;  /* 0x00007610020d7816 */ /* 0x002fe2000000000d */
[----:B------:R-:W-:-:S06]  /*123f0*/  FMUL R2, R239, UR16 ;  /* 0x00000010ef027c20 */ /* 0x000fcc0008400000 */
[----:B------:R1:W-:Y:S01]  /*12400*/  @P0 STG.E.U16 desc[UR12][R6.64+0x72], R13 ;  /* 0x0000720d06000986 */ /* 0x0003e2000c10150c */
[----:B------:R-:W-:Y:S02]  /*12410*/  ISETP.GT.AND P0, PT, R0, RZ, P2 ;  /* 0x000000ff0000720c */ /* 0x000fe40001704270 */
[----:B------:R-:W-:Y:S02]  /*12420*/  F2FP.BF16.F32.PACK_AB R2, RZ, R2 ;  /* 0x00000002ff02723e */ /* 0x000fe400000010ff */
[----:B------:R-:W-:Y:S02]  /*12430*/  ISETP.GT.AND P1, PT, R3, 0x41, PT ;  /* 0x000000410300780c */ /* 0x000fe40003f24270 */
[----:B---3--:R-:W-:Y:S01]  /*12440*/  PRMT R12, R2, 0x7610, R12 ;  /* 0x00007610020c7816 */ /* 0x008fe2000000000c */
[----:B------:R-:W-:-:S06]  /*12450*/  FMUL R2, R238, UR16 ;  /* 0x00000010ee027c20 */ /* 0x000fcc0008400000 */
[----:B------:R3:W-:Y:S01]  /*12460*/  @P0 STG.E.U16 desc[UR12][R4.64+0x80], R12 ;  /* 0x0000800c04000986 */ /* 0x0007e2000c10150c */
[----:B------:R-:W-:Y:S02]  /*12470*/  ISETP.GT.AND P0, PT, R0, RZ, P1 ;  /* 0x000000ff0000720c */ /* 0x000fe40000f04270 */
[----:B------:R-:W-:-:S04]  /*12480*/  F2FP.BF16.F32.PACK_AB R2, RZ, R2 ;  /* 0x00000002ff02723e */ /* 0x000fc800000010ff */
[----:B--2---:R-:W-:Y:S01]  /*12490*/  PRMT R14, R2, 0x7610, R14 ;  /* 0x00007610020e7816 */ /* 0x004fe2000000000e */
[----:B------:R-:W-:-:S06]  /*124a0*/  FMUL R2, R237, UR16 ;  /* 0x00000010ed027c20 */ /* 0x000fcc0008400000 */
[----:B------:R2:W-:Y:S01]  /*124b0*/  @P0 STG.E.U16 desc[UR12][R4.64+0x82], R14 ;  /* 0x0000820e04000986 */ /* 0x0005e2000c10150c */
[----:B------:R-:W-:Y:S02]  /*124c0*/  ISETP.GT.AND P0, PT, R0, 0x8, P2 ;  /* 0x000000080000780c */ /* 0x000fe40001704270 */
[----:B------:R-:W-:-:S04]  /*124d0*/  F2FP.BF16.F32.PACK_AB R2, RZ, R2 ;  /* 0x00000002ff02723e */ /* 0x000fc800000010ff */
[----:B-1----:R-:W-:Y:S01]  /*124e0*/  PRMT R13, R2, 0x7610, R13 ;  /* 0x00007610020d7816 */ /* 0x002fe2000000000d */
[----:B------:R-:W-:-:S06]  /*124f0*/  FMUL R2, R236, UR16 ;  /* 0x00000010ec027c20 */ /* 0x000fcc0008400000 */
[----:B------:R1:W-:Y:S01]  /*12500*/  @P0 STG.E.U16 desc[UR12][R6.64+0x80], R13 ;  /* 0x0000800d06000986 */ /* 0x0003e2000c10150c */
[----:B------:R-:W-:Y:S02]  /*12510*/  ISETP.GT.AND P0, PT, R0, 0x8, P1 ;  /* 0x000000080000780c */ /* 0x000fe40000f04270 */
[----:B------:R-:W-:Y:S02]  /*12520*/  F2FP.BF16.F32.PACK_AB R2, RZ, R2 ;  /* 0x00000002ff02723e */ /* 0x000fe400000010ff */
[----:B------:R-:W-:Y:S02]  /*12530*/  ISETP.GT.AND P2, PT, R3, 0x48, PT ;  /* 0x000000480300780c */ /* 0x000fe40003f44270 */
[----:B---3--:R-:W-:Y:S01]  /*12540*/  PRMT R12, R2, 0x7610, R12 ;  /* 0x00007610020c7816 */ /* 0x008fe2000000000c */
[----:B------:R-:W-:-:S06]  /*12550*/  FMUL R2, R235, UR16 ;  /* 0x00000010eb027c20 */ /* 0x000fcc0008400000 */
        /* <DEDUP_REMOVED lines=132> */
[----:B------:R-:W-:-:S04]  /*12da0*/  ISETP.GT.AND P0, PT, R3, 0x78, PT ;  /* 0x000000780300780c */ /* 0x000fc80003f04270 */
[----:B------:R-:W-:Y:S02]  /*12db0*/  ISETP.GT.AND P1, PT, R0, RZ, P0 ;  /* 0x000000ff0000720c */ /* 0x000fe40000724270 */
[----:B------:R-:W-:-:S04]  /*12dc0*/  F2FP.BF16.F32.PACK_AB R2, RZ, R2 ;  /* 0x00000002ff02723e */ /* 0x000fc800000010ff */
[----:B--2---:R-:W-:Y:S01]  /*12dd0*/  PRMT R14, R2, 0x7610, R14 ;  /* 0x00007610020e7816 */ /* 0x004fe2000000000e */
[----:B------:R-:W-:-:S06]  /*12de0*/  FMUL R2, R18, UR16 ;  /* 0x0000001012027c20 */ /* 0x000fcc0008400000 */
[----:B------:R-:W-:Y:S01]  /*12df0*/  @P1 STG.E.U16 desc[UR12][R4.64+0xf0], R14 ;  /* 0x0000f00e04001986 */ /* 0x000fe2000c10150c */
[----:B------:R-:W-:-:S04]  /*12e00*/  ISETP.GT.AND P1, PT, R3, 0x79, PT ;  /* 0x000000790300780c */ /* 0x000fc80003f24270 */
[----:B------:R-:W-:Y:S02]  /*12e10*/  ISETP.GT.AND P6, PT, R0, RZ, P1 ;  /* 0x000000ff0000720c */ /* 0x000fe40000fc4270 */
[----:B------:R-:W-:-:S04]  /*12e20*/  F2FP.BF16.F32.PACK_AB R2, RZ, R2 ;  /* 0x00000002ff02723e */ /* 0x000fc800000010ff */
[----:B-1----:R-:W-:Y:S01]  /*12e30*/  PRMT R13, R2, 0x7610, R13 ;  /* 0x00007610020d7816 */ /* 0x002fe2000000000d */
[----:B------:R-:W-:-:S06]  /*12e40*/  FMUL R2, R17, UR16 ;  /* 0x0000001011027c20 */ /* 0x000fcc0008400000 */
[----:B------:R1:W-:Y:S01]  /*12e50*/  @P6 STG.E.U16 desc[UR12][R4.64+0xf2], R13 ;  /* 0x0000f20d04006986 */ /* 0x0003e2000c10150c */
[----:B------:R-:W-:Y:S02]  /*12e60*/  ISETP.GT.AND P6, PT, R0, 0x8, P0 ;  /* 0x000000080000780c */ /* 0x000fe400007c4270 */
[----:B------:R-:W-:-:S04]  /*12e70*/  F2FP.BF16.F32.PACK_AB R2, RZ, R2 ;  /* 0x00000002ff02723e */ /* 0x000fc800000010ff */
[----:B------:R-:W-:-:S07]  /*12e80*/  PRMT R15, R2, 0x7610, R15 ;  /* 0x00007610020f7816 */ /* 0x000fce000000000f */
[----:B---3--:R-:W-:Y:S02]  /*12e90*/  @P6 IMAD.MOV.U32 R12, RZ, RZ, R6 ;  /* 0x000000ffff0c6224 */ /* 0x008fe400078e0006 */
[----:B-1----:R-:W-:-:S05]  /*12ea0*/  @P6 IMAD.MOV.U32 R13, RZ, RZ, R7 ;  /* 0x000000ffff0d6224 */ /* 0x002fca00078e0007 */
[----:B------:R1:W-:Y:S01]  /*12eb0*/  @P6 STG.E.U16 desc[UR12][R12.64+0xf0], R15 ;  /* 0x0000f00f0c006986 */ /* 0x0003e2000c10150c */
[----:B------:R-:W-:Y:S01]  /*12ec0*/  ISETP.GT.AND P6, PT, R0, 0x8, P1 ;  /* 0x000000080000780c */ /* 0x000fe20000fc4270 */
[----:B------:R-:W-:-:S05]  /*12ed0*/  FMUL R2, R16, UR16 ;  /* 0x0000001010027c20 */ /* 0x000fca0008400000 */
[----:B------:R-:W-:-:S07]  /*12ee0*/  F2FP.BF16.F32.PACK_AB R2, RZ, R2 ;  /* 0x00000002ff02723e */ /* 0x000fce00000010ff */
[----:B-1----:R-:W-:Y:S02]  /*12ef0*/  @P6 IMAD.MOV.U32 R12, RZ, RZ, R6 ;  /* 0x000000ffff0c6224 */ /* 0x002fe400078e0006 */
[----:B------:R-:W-:-:S05]  /*12f00*/  @P6 IMAD.MOV.U32 R13, RZ, RZ, R7 ;  /* 0x000000ffff0d6224 */ /* 0x000fca00078e0007 */
[----:B------:R1:W-:Y:S01]  /*12f10*/  @P6 STG.E.U16 desc[UR12][R12.64+0xf2], R2 ;  /* 0x0000f2020c006986 */ /* 0x0003e2000c10150c */
[----:B------:R-:W-:-:S04]  /*12f20*/  IADD3 R6, P6, R4, UR7, RZ ;  /* 0x0000000704067c10 */ /* 0x000fc8000ffde0ff */
[----:B------:R-:W-:Y:S02]  /*12f30*/  IADD3.X R7, R5, UR6, RZ, P6, !PT ;  /* 0x0000000605077c10 */ /* 0x000fe4000b7fe4ff */
[----:B------:R-:W-:Y:S01]  /*12f40*/  ISETP.GT.AND P6, PT, R0, 0x40, P5 ;  /* 0x000000400000780c */ /* 0x000fe20002fc4270 */
[----:B------:R-:W-:-:S05]  /*12f50*/  FMUL R152, R152, UR16 ;  /* 0x0000001098987c20 */ /* 0x000fca0008400000 */
[----:B------:R-:W-:-:S07]  /*12f60*/  F2FP.BF16.F32.PACK_AB R152, RZ, R152 ;  /* 0x00000098ff98723e */ /* 0x000fce00000010ff */
[----:B------:R-:W-:Y:S01]  /*12f70*/  @P6 STG.E.U16 desc[UR12][R6.64], R152 ;  /* 0x0000009806006986 */ /* 0x000fe2000c10150c */
[----:B------:R-:W-:Y:S01]  /*12f80*/  ISETP.GT.AND P6, PT, R3, 0x1, PT ;  /* 0x000000010300780c */ /* 0x000fe20003fc4270 */
[----:B------:R-:W-:-:S03]  /*12f90*/  FMUL R153, R153, UR16 ;  /* 0x0000001099997c20 */ /* 0x000fc60008400000 */
[----:B------:R-:W-:Y:S02]  /*12fa0*/  ISETP.GT.AND P6, PT, R0, 0x40, P6 ;  /* 0x000000400000780c */ /* 0x000fe400037c4270 */
[----:B------:R-:W-:Y:S01]  /*12fb0*/  F2FP.BF16.F32.PACK_AB R153, RZ, R153 ;  /* 0x00000099ff99723e */ /* 0x000fe200000010ff */
[----:B------:R-:W-:-:S10]  /*12fc0*/  FMUL R154, R154, UR16 ;  /* 0x000000109a9a7c20 */ /* 0x000fd40008400000 */
[----:B------:R-:W-:Y:S01]  /*12fd0*/  @P6 STG.E.U16 desc[UR12][R6.64+0x2], R153 ;  /* 0x0000029906006986 */ /* 0x000fe2000c10150c */
[----:B-1----:R-:W-:-:S04]  /*12fe0*/  IADD3 R12, P6, R6, UR5, RZ ;  /* 0x00000005060c7c10 */ /* 0x002fc8000ffde0ff */
[----:B------:R-:W-:Y:S02]  /*12ff0*/  IADD3.X R13, R7, UR4, RZ, P6, !PT ;  /* 0x00000004070d7c10 */ /* 0x000fe4000b7fe4ff */
[----:B------:R-:W-:Y:S02]  /*13000*/  ISETP.GT.AND P6, PT, R0, 0x48, P5 ;  /* 0x000000480000780c */ /* 0x000fe40002fc4270 */
[----:B------:R-:W-:-:S11]  /*13010*/  F2FP.BF16.F32.PACK_AB R154, RZ, R154 ;  /* 0x0000009aff9a723e */ /* 0x000fd600000010ff */
[----:B------:R1:W-:Y:S01]  /*13020*/  @P6 STG.E.U16 desc[UR12][R12.64], R154 ;  /* 0x0000009a0c006986 */ /* 0x0003e2000c10150c */
[----:B------:R-:W-:-:S04]  /*13030*/  IADD3 R14, P6, R6, UR5, RZ ;  /* 0x00000005060e7c10 */ /* 0x000fc8000ffde0ff */
[----:B------:R-:W-:Y:S02]  /*13040*/  IADD3.X R15, R7, UR4, RZ, P6, !PT ;  /* 0x00000004070f7c10 */ /* 0x000fe4000b7fe4ff */
[----:B------:R-:W-:Y:S01]  /*13050*/  ISETP.GT.AND P6, PT, R3, 0x1, PT ;  /* 0x000000010300780c */ /* 0x000fe20003fc4270 */
[----:B------:R-:W-:-:S03]  /*13060*/  FMUL R155, R155, UR16 ;  /* 0x000000109b9b7c20 */ /* 0x000fc60008400000 */
[----:B------:R-:W-:Y:S02]  /*13070*/  ISETP.GT.AND P6, PT, R0, 0x48, P6 ;  /* 0x000000480000780c */ /* 0x000fe400037c4270 */
[----:B------:R-:W-:Y:S01]  /*13080*/  F2FP.BF16.F32.PACK_AB R155, RZ, R155 ;  /* 0x0000009bff9b723e */ /* 0x000fe200000010ff */
[----:B------:R-:W-:-:S10]  /*13090*/  FMUL R156, R156, UR16 ;  /* 0x000000109c9c7c20 */ /* 0x000fd40008400000 */
[----:B------:R-:W-:Y:S01]  /*130a0*/  @P6 STG.E.U16 desc[UR12][R14.64+0x2], R155 ;  /* 0x0000029b0e006986 */ /* 0x000fe2000c10150c */
[----:B------:R-:W-:-:S04]  /*130b0*/  ISETP.GT.AND P6, PT, R3, 0x8, PT ;  /* 0x000000080300780c */ /* 0x000fc80003fc4270 */
        /* <DEDUP_REMOVED lines=278> */
[----:B------:R-:W-:-:S11]  /*14220*/  F2FP.BF16.F32.PACK_AB R213, RZ, R213 ;  /* 0x000000d5ffd5723e */ /* 0x000fd600000010ff */
[----:B------:R2:W-:Y:S01]  /*14230*/  @P6 STG.E.U16 desc[UR12][R6.64+0xf2], R213 ;  /* 0x0000f2d506006986 */ /* 0x0005e2000c10150c */
[----:B-1----:R-:W-:-:S04]  /*14240*/  IADD3 R12, P6, R4, UR22, RZ ;  /* 0x00000016040c7c10 */ /* 0x002fc8000ffde0ff */
[----:B------:R-:W-:Y:S02]  /*14250*/  IADD3.X R13, R5, UR10, RZ, P6, !PT ;  /* 0x0000000a050d7c10 */ /* 0x000fe4000b7fe4ff */
[----:B------:R-:W-:Y:S01]  /*14260*/  ISETP.GT.AND P6, PT, R0, 0x48, P0 ;  /* 0x000000480000780c */ /* 0x000fe200007c4270 */
[----:B------:R-:W-:-:S05]  /*14270*/  FMUL R214, R214, UR16 ;  /* 0x00000010d6d67c20 */ /* 0x000fca0008400000 */
[----:B------:R-:W-:-:S07]  /*14280*/  F2FP.BF16.F32.PACK_AB R214, RZ, R214 ;  /* 0x000000d6ffd6723e */ /* 0x000fce00000010ff */
[----:B--2---:R-:W-:Y:S02]  /*14290*/  @P6 IMAD.MOV.U32 R6, RZ, RZ, R10 ;  /* 0x000000ffff066224 */ /* 0x004fe400078e000a */
[----:B------:R-:W-:Y:S02]  /*142a0*/  @P6 IMAD.MOV.U32 R7, RZ, RZ, R11 ;  /* 0x000000ffff076224 */ /* 0x000fe400078e000b */
[----:B------:R-:W-:-:S03]  /*142b0*/  FMUL R215, R215, UR16 ;  /* 0x00000010d7d77c20 */ /* 0x000fc60008400000 */
[----:B------:R1:W-:Y:S01]  /*142c0*/  @P6 STG.E.U16 desc[UR12][R6.64+0xf0], R214 ;  /* 0x0000f0d606006986 */ /* 0x0003e2000c10150c */
[----:B------:R-:W-:Y:S02]  /*142d0*/  ISETP.GT.AND P6, PT, R0, 0x48, P1 ;  /* 0x000000480000780c */ /* 0x000fe40000fc4270 */
[----:B------:R-:W-:Y:S01]  /*142e0*/  F2FP.BF16.F32.PACK_AB R215, RZ, R215 ;  /* 0x000000d7ffd7723e */ /* 0x000fe200000010ff */
[----:B------:R-:W-:-:S10]  /*142f0*/  FMUL R88, R88, UR16 ;  /* 0x0000001058587c20 */ /* 0x000fd40008400000 */
[----:B------:R2:W-:Y:S01]  /*14300*/  @P6 STG.E.U16 desc[UR12][R10.64+0xf2], R215 ;  /* 0x0000f2d70a006986 */ /* 0x0005e2000c10150c */
[----:B------:R-:W-:Y:S02]  /*14310*/  ISETP.GT.AND P6, PT, R0, 0x80, P5 ;  /* 0x000000800000780c */ /* 0x000fe40002fc4270 */
[----:B------:R-:W-:Y:S01]  /*14320*/  F2FP.BF16.F32.PACK_AB R88, RZ, R88 ;  /* 0x00000058ff58723e */ /* 0x000fe200000010ff */
[----:B------:R-:W-:-:S10]  /*14330*/  FMUL R89, R89, UR16 ;  /* 0x0000001059597c20 */ /* 0x000fd40008400000 */
[----:B------:R-:W-:Y:S01]  /*14340*/  @P6 STG.E.U16 desc[UR12][R12.64], R88 ;  /* 0x000000580c006986 */ /* 0x000fe2000c10150c */
[----:B------:R-:W-:-:S04]  /*14350*/  ISETP.GT.AND P6, PT, R3, 0x1, PT ;  /* 0x000000010300780c */ /* 0x000fc80003fc4270 */
[----:B------:R-:W-:Y:S02]  /*14360*/  ISETP.GT.AND P6, PT, R0, 0x80, P6 ;  /* 0x000000800000780c */ /* 0x000fe400037c4270 */
[----:B------:R-:W-:-:S11]  /*14370*/  F2FP.BF16.F32.PACK_AB R89, RZ, R89 ;  /* 0x00000059ff59723e */ /* 0x000fd600000010ff */
[----:B------:R-:W-:Y:S01]  /*14380*/  @P6 STG.E.U16 desc[UR12][R12.64+0x2], R89 ;  /* 0x000002590c006986 */ /* 0x000fe2000c10150c */
[----:B-1----:R-:W-:-:S04]  /*14390*/  IADD3 R6, P6, R12, UR5, RZ ;  /* 0x000000050c067c10 */ /* 0x002fc8000ffde0ff */
[----:B------:R-:W-:Y:S02]  /*143a0*/  IADD3.X R7, R13, UR4, RZ, P6, !PT ;  /* 0x000000040d077c10 */ /* 0x000fe4000b7fe4ff */
[----:B--2---:R-:W-:-:S04]  /*143b0*/  IADD3 R10, P6, R12, UR5, RZ ;  /* 0x000000050c0a7c10 */ /* 0x004fc8000ffde0ff */
[----:B------:R-:W-:Y:S02]  /*143c0*/  IADD3.X R11, R13, UR4, RZ, P6, !PT ;  /* 0x000000040d0b7c10 */ /* 0x000fe4000b7fe4ff */
[----:B------:R-:W-:Y:S01]  /*143d0*/  ISETP.GT.AND P6, PT, R0, 0x88, P5 ;  /* 0x000000880000780c */ /* 0x000fe20002fc4270 */
[----:B------:R-:W-:-:S05]  /*143e0*/  FMUL R90, R90, UR16 ;  /* 0x000000105a5a7c20 */ /* 0x000fca0008400000 */
[----:B------:R-:W-:-:S07]  /*143f0*/  F2FP.BF16.F32.PACK_AB R90, RZ, R90 ;  /* 0x0000005aff5a723e */ /* 0x000fce00000010ff */
[----:B------:R1:W-:Y:S01]  /*14400*/  @P6 STG.E.U16 desc[UR12][R6.64], R90 ;  /* 0x0000005a06006986 */ /* 0x0003e2000c10150c */
[----:B------:R-:W-:Y:S01]  /*14410*/  ISETP.GT.AND P6, PT, R3, 0x1, PT ;  /* 0x000000010300780c */ /* 0x000fe20003fc4270 */
[----:B------:R-:W-:-:S03]  /*14420*/  FMUL R91, R91, UR16 ;  /* 0x000000105b5b7c20 */ /* 0x000fc60008400000 */
[----:B------:R-:W-:Y:S02]  /*14430*/  ISETP.GT.AND P6, PT, R0, 0x88, P6 ;  /* 0x000000880000780c */ /* 0x000fe400037c4270 */
[----:B------:R-:W-:Y:S01]  /*14440*/  F2FP.BF16.F32.PACK_AB R91, RZ, R91 ;  /* 0x0000005bff5b723e */ /* 0x000fe200000010ff */
[----:B------:R-:W-:-:S10]  /*14450*/  FMUL R92, R92, UR16 ;  /* 0x000000105c5c7c20 */ /* 0x000fd40008400000 */
[----:B------:R2:W-:Y:S01]  /*14460*/  @P6 STG.E.U16 desc[UR12][R10.64+0x2], R91 ;  /* 0x0000025b0a006986 */ /* 0x0005e2000c10150c */
[----:B------:R-:W-:-:S04]  /*14470*/  ISETP.GT.AND P6, PT, R3, 0x8, PT ;  /* 0x000000080300780c */ /* 0x000fc80003fc4270 */
[----:B------:R-:W-:Y:S02]  /*14480*/  ISETP.GT.AND P6, PT, R0, 0x80, P6 ;  /* 0x000000800000780c */ /* 0x000fe400037c4270 */
[----:B------:R-:W-:Y:S01]  /*14490*/  F2FP.BF16.F32.PACK_AB R92, RZ, R92 ;  /* 0x0000005cff5c723e */ /* 0x000fe200000010ff */
[----:B------:R-:W-:-:S10]  /*144a0*/  FMUL R93, R93, UR16 ;  /* 0x000000105d5d7c20 */ /* 0x000fd40008400000 */
[----:B------:R-:W-:Y:S01]  /*144b0*/  @P6 STG.E.U16 desc[UR12][R12.64+0x10], R92 ;  /* 0x0000105c0c006986 */ /* 0x000fe2000c10150c */
[----:B------:R-:W-:-:S04]  /*144c0*/  ISETP.GT.AND P6, PT, R3, 0x9, PT ;  /* 0x000000090300780c */ /* 0x000fc80003fc4270 */
[----:B------:R-:W-:Y:S01]  /*144d0*/  ISETP.GT.AND P6, PT, R0, 0x80, P6 ;  /* 0x000000800000780c */ /* 0x000fe200037c4270 */
[----:B-1----:R-:W-:Y:S01]  /*144e0*/  IMAD.U32 R7, RZ, RZ, UR18 ;  /* 0x00000012ff077e24 */ /* 0x002fe2000f8e00ff */
[----:B------:R-:W-:Y:S01]  /*144f0*/  UIMAD UR6, UR19, 0x180, URZ ;  /* 0x00000180130678a4 */ /* 0x000fe2000f8e023f */
[----:B------:R-:W-:Y:S02]  /*14500*/  F2FP.BF16.F32.PACK_AB R93, RZ, R93 ;  /* 0x0000005dff5d723e */ /* 0x000fe400000010ff */
[----:B------:R-:W-:-:S04]  /*14510*/  IMAD.WIDE.U32 R4, R7, 0x180, R4 ;  /* 0x0000018007047825 */ /* 0x000fc800078e0004 */
[----:B--2---:R-:W-:-:S04]  /*14520*/  VIADD R11, R5, UR6 ;  /* 0x00000006050b7c36 */ /* 0x004fc80008000000 */
[----:B------:R-:W-:Y:S01]  /*14530*/  @P6 STG.E.U16 desc[UR12][R12.64+0x12], R93 ;  /* 0x0000125d0c006986 */ /* 0x000fe2000c10150c */
        /* <DEDUP_REMOVED lines=273> */
[----:B------:R-:W-:Y:S02]  /*15650*/  VIADD R5, R5, UR6 ;  /* 0x0000000605057c36 */ /* 0x000fe40008000000 */
[----:B------:R-:W-:-:S08]  /*15660*/  FMUL R150, R150, UR16 ;  /* 0x0000001096967c20 */ /* 0x000fd00008400000 */
[----:B------:R-:W-:Y:S01]  /*15670*/  @P6 STG.E.U16 desc[UR12][R12.64+0xf2], R149 ;  /* 0x0000f2950c006986 */ /* 0x000fe2000c10150c */
[----:B------:R-:W-:-:S04]  /*15680*/  IADD3 R14, P6, R4, UR5, RZ ;  /* 0x00000005040e7c10 */ /* 0x000fc8000ffde0ff */
[----:B------:R-:W-:Y:S02]  /*15690*/  IADD3.X R15, R5, UR4, RZ, P6, !PT ;  /* 0x00000004050f7c10 */ /* 0x000fe4000b7fe4ff */
        /* <DEDUP_REMOVED lines=10> */
[----:B------:R-:W-:-:S05]  /*15740*/  @P6 IMAD.MOV.U32 R10, RZ, RZ, R4 ;  /* 0x000000ffff0a6224 */ /* 0x000fca00078e0004 */
[----:B------:R1:W-:Y:S01]  /*15750*/  @P6 STG.E.U16 desc[UR12][R10.64], R24 ;  /* 0x000000180a006986 */ /* 0x0003e2000c10150c */
[----:B------:R-:W-:-:S04]  /*15760*/  ISETP.GT.AND P6, PT, R3, 0x1, PT ;  /* 0x000000010300780c */ /* 0x000fc80003fc4270 */
[C---:B------:R-:W-:Y:S01]  /*15770*/  ISETP.GT.AND P6, PT, R0.reuse, 0xc0, P6 ;  /* 0x000000c00000780c */ /* 0x040fe200037c4270 */
[----:B------:R-:W-:Y:S01]  /*15780*/  FMUL R25, R25, UR16 ;  /* 0x0000001019197c20 */ /* 0x000fe20008400000 */
[----:B------:R-:W-:Y:S01]  /*15790*/  ISETP.GT.AND P5, PT, R0, 0xc8, P5 ;  /* 0x000000c80000780c */ /* 0x000fe20002fa4270 */
[----:B------:R-:W-:-:S03]  /*157a0*/  FMUL R26, R26, UR16 ;  /* 0x000000101a1a7c20 */ /* 0x000fc60008400000 */
[----:B------:R-:W-:Y:S02]  /*157b0*/  F2FP.BF16.F32.PACK_AB R25, RZ, R25 ;  /* 0x00000019ff19723e */ /* 0x000fe400000010ff */
[----:B------:R-:W-:-:S05]  /*157c0*/  F2FP.BF16.F32.PACK_AB R26, RZ, R26 ;  /* 0x0000001aff1a723e */ /* 0x000fca00000010ff */
[----:B-1----:R-:W-:-:S05]  /*157d0*/  @P6 IMAD.MOV.U32 R10, RZ, RZ, R4 ;  /* 0x000000ffff0a6224 */ /* 0x002fca00078e0004 */
[----:B------:R-:W-:Y:S01]  /*157e0*/  @P6 STG.E.U16 desc[UR12][R10.64+0x2], R25 ;  /* 0x000002190a006986 */ /* 0x000fe2000c10150c */
[----:B------:R-:W-:-:S03]  /*157f0*/  ISETP.GT.AND P6, PT, R3, 0x1, PT ;  /* 0x000000010300780c */ /* 0x000fc60003fc4270 */
[----:B------:R-:W-:Y:S01]  /*15800*/  @P5 STG.E.U16 desc[UR12][R6.64], R26 ;  /* 0x0000001a06005986 */ /* 0x000fe2000c10150c */
[----:B------:R-:W-:Y:S01]  /*15810*/  ISETP.GT.AND P5, PT, R0, 0xc8, P6 ;  /* 0x000000c80000780c */ /* 0x000fe200037a4270 */
[----:B------:R-:W-:Y:S01]  /*15820*/  FMUL R27, R27, UR16 ;  /* 0x000000101b1b7c20 */ /* 0x000fe20008400000 */
[----:B------:R-:W-:-:S04]  /*15830*/  ISETP.GT.AND P6, PT, R3, 0x8, PT ;  /* 0x000000080300780c */ /* 0x000fc80003fc4270 */
[----:B------:R-:W-:Y:S01]  /*15840*/  F2FP.BF16.F32.PACK_AB R27, RZ, R27 ;  /* 0x0000001bff1b723e */ /* 0x000fe200000010ff */
[----:B------:R-:W-:-:S06]  /*15850*/  FMUL R28, R28, UR16 ;  /* 0x000000101c1c7c20 */ /* 0x000fcc0008400000 */
[----:B------:R1:W-:Y:S01]  /*15860*/  @P5 STG.E.U16 desc[UR12][R6.64+0x2], R27 ;  /* 0x0000021b06005986 */ /* 0x0003e2000c10150c */
[----:B------:R-:W-:Y:S02]  /*15870*/  ISETP.GT.AND P5, PT, R0, 0xc0, P6 ;  /* 0x000000c00000780c */ /* 0x000fe400037a4270 */
[----:B------:R-:W-:Y:S02]  /*15880*/  F2FP.BF16.F32.PACK_AB R28, RZ, R28 ;  /* 0x0000001cff1c723e */ /* 0x000fe400000010ff */
[----:B------:R-:W-:Y:S01]  /*15890*/  ISETP.GT.AND P6, PT, R3, 0x9, PT ;  /* 0x000000090300780c */ /* 0x000fe20003fc4270 */
[----:B------:R-:W-:-:S08]  /*158a0*/  FMUL R29, R29, UR16 ;  /* 0x000000101d1d7c20 */ /* 0x000fd00008400000 */
        /* <DEDUP_REMOVED lines=11> */
[----:B------:R-:W-:Y:S02]  /*15960*/  F2FP.BF16.F32.PACK_AB R31, RZ, R31 ;  /* 0x0000001fff1f723e */ /* 0x000fe400000010ff */
[----:B------:R-:W-:-:S09]  /*15970*/  ISETP.GT.AND P6, PT, R3, 0x10, PT ;  /* 0x000000100300780c */ /* 0x000fd20003fc4270 */
[----:B-1----:R-:W-:Y:S02]  /*15980*/  @P5 IMAD.MOV.U32 R6, RZ, RZ, R14 ;  /* 0x000000ffff065224 */ /* 0x002fe400078e000e */
[----:B------:R-:W-:Y:S02]  /*15990*/  @P5 IMAD.MOV.U32 R7, RZ, RZ, R15 ;  /* 0x000000ffff075224 */ /* 0x000fe400078e000f */
[----:B------:R-:W-:-:S03]  /*159a0*/  FMUL R32, R32, UR16 ;  /* 0x0000001020207c20 */ /* 0x000fc60008400000 */
[----:B------:R1:W-:Y:S01]  /*159b0*/  @P5 STG.E.U16 desc[UR12][R6.64+0x12], R31 ;  /* 0x0000121f06005986 */ /* 0x0003e2000c10150c */
[----:B------:R-:W-:Y:S02]  /*159c0*/  ISETP.GT.AND P5, PT, R0, 0xc0, P6 ;  /* 0x000000c00000780c */ /* 0x000fe400037a4270 */
[----:B------:R-:W-:Y:S02]  /*159d0*/  F2FP.BF16.F32.PACK_AB R32, RZ, R32 ;  /* 0x00000020ff20723e */ /* 0x000fe400000010ff */
[----:B------:R-:W-:Y:S01]  /*159e0*/  ISETP.GT.AND P6, PT, R3, 0x11, PT ;  /* 0x000000110300780c */ /* 0x000fe20003fc4270 */
[----:B------:R-:W-:-:S08]  /*159f0*/  FMUL R33, R33, UR16 ;  /* 0x0000001021217c20 */ /* 0x000fd00008400000 */
[----:B------:R-:W-:Y:S01]  /*15a00*/  @P5 STG.E.U16 desc[UR12][R4.64+0x20], R32 ;  /* 0x0000202004005986 */ /* 0x000fe2000c10150c */
[----:B------:R-:W-:Y:S02]  /*15a10*/  ISETP.GT.AND P5, PT, R0, 0xc0, P6 ;  /* 0x000000c00000780c */ /* 0x000fe400037a4270 */
[----:B------:R-:W-:-:S11]  /*15a20*/  F2FP.BF16.F32.PACK_AB R33, RZ, R33 ;  /* 0x00000021ff21723e */ /* 0x000fd600000010ff */
[----:B------:R-:W-:Y:S01]  /*15a30*/  @P5 STG.E.U16 desc[UR12][R4.64+0x22], R33 ;  /* 0x0000222104005986 */ /* 0x000fe2000c10150c */
[----:B------:R-:W-:-:S04]  /*15a40*/  ISETP.GT.AND P5, PT, R3, 0x10, PT ;  /* 0x000000100300780c */ /* 0x000fc80003fa4270 */
[----:B------:R-:W-:Y:S01]  /*15a50*/  ISETP.GT.AND P5, PT, R0, 0xc8, P5 ;  /* 0x000000c80000780c */ /* 0x000fe20002fa4270 */
[----:B------:R-:W-:-:S05]  /*15a60*/  FMUL R34, R34, UR16 ;  /* 0x0000001022227c20 */ /* 0x000fca0008400000 */
[----:B------:R-:W-:-:S07]  /*15a70*/  F2FP.BF16.F32.PACK_AB R34, RZ, R34 ;  /* 0x00000022ff22723e */ /* 0x000fce00000010ff */
[----:B-1----:R-:W-:Y:S02]  /*15a80*/  @P5 IMAD.MOV.U32 R6, RZ, RZ, R14 ;  /* 0x000000ffff065224 */ /* 0x002fe400078e000e */
[----:B------:R-:W-:-:S05]  /*15a90*/  @P5 IMAD.MOV.U32 R7, RZ, RZ, R15 ;  /* 0x000000ffff075224 */ /* 0x000fca00078e000f */
[----:B------:R1:W-:Y:S01]  /*15aa0*/  @P5 STG.E.U16 desc[UR12][R6.64+0x20], R34 ;  /* 0x0000202206005986 */ /* 0x0003e2000c10150c */
[----:B------:R-:W-:Y:S01]  /*15ab0*/  ISETP.GT.AND P5, PT, R0, 0xc8, P6 ;  /* 0x000000c80000780c */ /* 0x000fe200037a4270 */
[----:B------:R-:W-:Y:S01]  /*15ac0*/  FMUL R35, R35, UR16 ;  /* 0x0000001023237c20 */ /* 0x000fe20008400000 */
[----:B------:R-:W-:-:S04]  /*15ad0*/  ISETP.GT.AND P6, PT, R3, 0x18, PT ;  /* 0x000000180300780c */ /* 0x000fc80003fc4270 */
[----:B------:R-:W-:-:S07]  /*15ae0*/  F2FP.BF16.F32.PACK_AB R35, RZ, R35 ;  /* 0x00000023ff23723e */ /* 0x000fce00000010ff */
        /* <DEDUP_REMOVED lines=225> */
[----:B------:R-:W-:Y:S01]  /*16900*/  @P5 STG.E.U16 desc[UR12][R6.64+0xc0], R74 ;  /* 0x0000c04a06005986 */ /* 0x000fe2000c10150c */
[----:B------:R-:W-:Y:S01]  /*16910*/  ISETP.GT.AND P5, PT, R0, 0xc8, P6 ;  /* 0x000000c80000780c */ /* 0x000fe200037a4270 */
[----:B------:R-:W-:Y:S01]  /*16920*/  FMUL R75, R75, UR16 ;  /* 0x000000104b4b7c20 */ /* 0x000fe20008400000 */
[----:B------:R-:W-:-:S04]  /*16930*/  ISETP.GT.AND P6, PT, R3, 0x68, PT ;  /* 0x000000680300780c */ /* 0x000fc80003fc4270 */
[----:B------:R-:W-:-:S07]  /*16940*/  F2FP.BF16.F32.PACK_AB R75, RZ, R75 ;  /* 0x0000004bff4b723e */ /* 0x000fce00000010ff */
[----:B------:R-:W-:Y:S02]  /*16950*/  @P5 IMAD.MOV.U32 R2, RZ, RZ, R14 ;  /* 0x000000ffff025224 */ /* 0x000fe400078e000e */
[----:B------:R-:W-:-:S05]  /*16960*/  @P5 IMAD.MOV.U32 R3, RZ, RZ, R15 ;  /* 0x000000ffff035224 */ /* 0x000fca00078e000f */
[----:B------:R1:W-:Y:S01]  /*16970*/  @P5 STG.E.U16 desc[UR12][R2.64+0xc2], R75 ;  /* 0x0000c24b02005986 */ /* 0x0003e2000c10150c */
[----:B------:R-:W-:Y:S01]  /*16980*/  ISETP.GT.AND P5, PT, R0, 0xc0, P6 ;  /* 0x000000c00000780c */ /* 0x000fe200037a4270 */
[----:B------:R-:W-:-:S05]  /*16990*/  FMUL R76, R76, UR16 ;  /* 0x000000104c4c7c20 */ /* 0x000fca0008400000 */
[----:B------:R-:W-:-:S07]  /*169a0*/  F2FP.BF16.F32.PACK_AB R76, RZ, R76 ;  /* 0x0000004cff4c723e */ /* 0x000fce00000010ff */
[----:B-1----:R-:W-:Y:S02]  /*169b0*/  @P5 IMAD.MOV.U32 R2, RZ, RZ, R4 ;  /* 0x000000ffff025224 */ /* 0x002fe400078e0004 */
[----:B------:R-:W-:-:S05]  /*169c0*/  @P5 IMAD.MOV.U32 R3, RZ, RZ, R5 ;  /* 0x000000ffff035224 */ /* 0x000fca00078e0005 */
[----:B------:R1:W-:Y:S01]  /*169d0*/  @P5 STG.E.U16 desc[UR12][R2.64+0xd0], R76 ;  /* 0x0000d04c02005986 */ /* 0x0003e2000c10150c */
[C---:B------:R-:W-:Y:S02]  /*169e0*/  ISETP.GT.AND P5, PT, R0.reuse, 0xc0, P4 ;  /* 0x000000c00000780c */ /* 0x040fe400027a4270 */
[C---:B------:R-:W-:Y:S01]  /*169f0*/  ISETP.GT.AND P6, PT, R0.reuse, 0xc8, P6 ;  /* 0x000000c80000780c */ /* 0x040fe200037c4270 */
[----:B------:R-:W-:Y:S01]  /*16a00*/  FMUL R77, R77, UR16 ;  /* 0x000000104d4d7c20 */ /* 0x000fe20008400000 */
[----:B------:R-:W-:Y:S01]  /*16a10*/  ISETP.GT.AND P4, PT, R0, 0xc8, P4 ;  /* 0x000000c80000780c */ /* 0x000fe20002784270 */
[----:B------:R-:W-:-:S03]  /*16a20*/  FMUL R78, R78, UR16 ;  /* 0x000000104e4e7c20 */ /* 0x000fc60008400000 */
[----:B------:R-:W-:-:S05]  /*16a30*/  F2FP.BF16.F32.PACK_AB R77, RZ, R77 ;  /* 0x0000004dff4d723e */ /* 0x000fca00000010ff */
[----:B-1----:R-:W-:Y:S02]  /*16a40*/  @P5 IMAD.MOV.U32 R2, RZ, RZ, R4 ;  /* 0x000000ffff025224 */ /* 0x002fe400078e0004 */
[----:B------:R-:W-:Y:S01]  /*16a50*/  @P5 IMAD.MOV.U32 R3, RZ, RZ, R5 ;  /* 0x000000ffff035224 */ /* 0x000fe200078e0005 */
[----:B------:R-:W-:Y:S01]  /*16a60*/  F2FP.BF16.F32.PACK_AB R78, RZ, R78 ;  /* 0x0000004eff4e723e */ /* 0x000fe200000010ff */
[----:B------:R-:W-:-:S03]  /*16a70*/  FMUL R79, R79, UR16 ;  /* 0x000000104f4f7c20 */ /* 0x000fc60008400000 */
[----:B------:R1:W-:Y:S01]  /*16a80*/  @P5 STG.E.U16 desc[UR12][R2.64+0xd2], R77 ;  /* 0x0000d24d02005986 */ /* 0x0003e2000c10150c */
[----:B------:R-:W-:Y:S02]  /*16a90*/  ISETP.GT.AND P5, PT, R0, 0xc0, P2 ;  /* 0x000000c00000780c */ /* 0x000fe400017a4270 */
[----:B------:R-:W-:Y:S01]  /*16aa0*/  F2FP.BF16.F32.PACK_AB R79, RZ, R79 ;  /* 0x0000004fff4f723e */ /* 0x000fe200000010ff */
[----:B-1----:R-:W-:Y:S02]  /*16ab0*/  @P6 IMAD.MOV.U32 R2, RZ, RZ, R14 ;  /* 0x000000ffff026224 */ /* 0x002fe400078e000e */
[----:B------:R-:W-:-:S05]  /*16ac0*/  @P6 IMAD.MOV.U32 R3, RZ, RZ, R15 ;  /* 0x000000ffff036224 */ /* 0x000fca00078e000f */
[----:B------:R1:W-:Y:S01]  /*16ad0*/  @P6 STG.E.U16 desc[UR12][R2.64+0xd0], R78 ;  /* 0x0000d04e02006986 */ /* 0x0003e2000c10150c */
[----:B------:R-:W-:Y:S01]  /*16ae0*/  FMUL R80, R80, UR16 ;  /* 0x0000001050507c20 */ /* 0x000fe20008400000 */
[----:B-1----:R-:W-:Y:S02]  /*16af0*/  @P4 IMAD.MOV.U32 R2, RZ, RZ, R14 ;  /* 0x000000ffff024224 */ /* 0x002fe400078e000e */
[----:B------:R-:W-:-:S05]  /*16b00*/  @P4 IMAD.MOV.U32 R3, RZ, RZ, R15 ;  /* 0x000000ffff034224 */ /* 0x000fca00078e000f */
[----:B------:R1:W-:Y:S01]  /*16b10*/  @P4 STG.E.U16 desc[UR12][R2.64+0xd2], R79 ;  /* 0x0000d24f02004986 */ /* 0x0003e2000c10150c */
[C---:B------:R-:W-:Y:S02]  /*16b20*/  ISETP.GT.AND P4, PT, R0.reuse, 0xc0, P3 ;  /* 0x000000c00000780c */ /* 0x040fe40001f84270 */
[C---:B------:R-:W-:Y:S01]  /*16b30*/  ISETP.GT.AND P2, PT, R0.reuse, 0xc8, P2 ;  /* 0x000000c80000780c */ /* 0x040fe20001744270 */
[----:B------:R-:W-:Y:S01]  /*16b40*/  FMUL R81, R81, UR16 ;  /* 0x0000001051517c20 */ /* 0x000fe20008400000 */
[----:B------:R-:W-:Y:S02]  /*16b50*/  F2FP.BF16.F32.PACK_AB R80, RZ, R80 ;  /* 0x00000050ff50723e */ /* 0x000fe400000010ff */
[----:B------:R-:W-:Y:S01]  /*16b60*/  ISETP.GT.AND P3, PT, R0, 0xc8, P3 ;  /* 0x000000c80000780c */ /* 0x000fe20001f64270 */
[----:B-1----:R-:W-:Y:S02]  /*16b70*/  @P5 IMAD.MOV.U32 R2, RZ, RZ, R4 ;  /* 0x000000ffff025224 */ /* 0x002fe400078e0004 */
[----:B------:R-:W-:Y:S01]  /*16b80*/  @P5 IMAD.MOV.U32 R3, RZ, RZ, R5 ;  /* 0x000000ffff035224 */ /* 0x000fe200078e0005 */
[----:B------:R-:W-:Y:S01]  /*16b90*/  F2FP.BF16.F32.PACK_AB R81, RZ, R81 ;  /* 0x00000051ff51723e */ /* 0x000fe200000010ff */
[----:B------:R-:W-:-:S03]  /*16ba0*/  FMUL R82, R82, UR16 ;  /* 0x0000001052527c20 */ /* 0x000fc60008400000 */
[----:B------:R1:W-:Y:S01]  /*16bb0*/  @P5 STG.E.U16 desc[UR12][R2.64+0xe0], R80 ;  /* 0x0000e05002005986 */ /* 0x0003e2000c10150c */
[C---:B------:R-:W-:Y:S02]  /*16bc0*/  ISETP.GT.AND P6, PT, R0.reuse, 0xc0, P0 ;  /* 0x000000c00000780c */ /* 0x040fe400007c4270 */
[C---:B------:R-:W-:Y:S02]  /*16bd0*/  ISETP.GT.AND P5, PT, R0.reuse, 0xc0, P1 ;  /* 0x000000c00000780c */ /* 0x040fe40000fa4270 */
[----:B------:R-:W-:Y:S01]  /*16be0*/  ISETP.GT.AND P0, PT, R0, 0xc8, P0 ;  /* 0x000000c80000780c */ /* 0x000fe20000704270 */
[----:B-1----:R-:W-:Y:S02]  /*16bf0*/  @P4 IMAD.MOV.U32 R2, RZ, RZ, R4 ;  /* 0x000000ffff024224 */ /* 0x002fe400078e0004 */
[----:B------:R-:W-:Y:S01]  /*16c00*/  @P4 IMAD.MOV.U32 R3, RZ, RZ, R5 ;  /* 0x000000ffff034224 */ /* 0x000fe200078e0005 */
[----:B------:R-:W-:Y:S01]  /*16c10*/  F2FP.BF16.F32.PACK_AB R82, RZ, R82 ;  /* 0x00000052ff52723e */ /* 0x000fe200000010ff */
[----:B------:R-:W-:-:S03]  /*16c20*/  FMUL R83, R83, UR16 ;  /* 0x0000001053537c20 */ /* 0x000fc60008400000 */
[----:B------:R1:W-:Y:S01]  /*16c30*/  @P4 STG.E.U16 desc[UR12][R2.64+0xe2], R81 ;  /* 0x0000e25102004986 */ /* 0x0003e2000c10150c */
[----:B------:R-:W-:Y:S01]  /*16c40*/  FMUL R84, R84, UR16 ;  /* 0x0000001054547c20 */ /* 0x000fe20008400000 */
[----:B------:R-:W-:Y:S01]  /*16c50*/  ISETP.GT.AND P1, PT, R0, 0xc8, P1 ;  /* 0x000000c80000780c */ /* 0x000fe20000f24270 */
[----:B------:R-:W-:Y:S01]  /*16c60*/  FMUL R85, R85, UR16 ;  /* 0x0000001055557c20 */ /* 0x000fe20008400000 */
[----:B------:R-:W-:Y:S01]  /*16c70*/  F2FP.BF16.F32.PACK_AB R83, RZ, R83 ;  /* 0x00000053ff53723e */ /* 0x000fe200000010ff */
[----:B------:R-:W-:Y:S01]  /*16c80*/  FMUL R86, R86, UR16 ;  /* 0x0000001056567c20 */ /* 0x000fe20008400000 */
[----:B-1----:R-:W-:Y:S02]  /*16c90*/  @P2 IMAD.MOV.U32 R2, RZ, RZ, R14 ;  /* 0x000000ffff022224 */ /* 0x002fe400078e000e */
[----:B------:R-:W-:-:S05]  /*16ca0*/  @P2 IMAD.MOV.U32 R3, RZ, RZ, R15 ;  /* 0x000000ffff032224 */ /* 0x000fca00078e000f */
[----:B------:R1:W-:Y:S01]  /*16cb0*/  @P2 STG.E.U16 desc[UR12][R2.64+0xe0], R82 ;  /* 0x0000e05202002986 */ /* 0x0003e2000c10150c */
[----:B------:R-:W-:Y:S01]  /*16cc0*/  F2FP.BF16.F32.PACK_AB R84, RZ, R84 ;  /* 0x00000054ff54723e */ /* 0x000fe200000010ff */
[----:B------:R-:W-:Y:S01]  /*16cd0*/  @P5 IMAD.MOV.U32 R6, RZ, RZ, R4 ;  /* 0x000000ffff065224 */ /* 0x000fe200078e0004 */
[----:B------:R-:W-:Y:S01]  /*16ce0*/  F2FP.BF16.F32.PACK_AB R85, RZ, R85 ;  /* 0x00000055ff55723e */ /* 0x000fe200000010ff */
[----:B------:R-:W-:Y:S01]  /*16cf0*/  @P5 IMAD.MOV.U32 R7, RZ, RZ, R5 ;  /* 0x000000ffff075224 */ /* 0x000fe200078e0005 */
[----:B------:R-:W-:Y:S01]  /*16d00*/  F2FP.BF16.F32.PACK_AB R86, RZ, R86 ;  /* 0x00000056ff56723e */ /* 0x000fe200000010ff */
[----:B-1----:R-:W-:Y:S02]  /*16d10*/  @P3 IMAD.MOV.U32 R2, RZ, RZ, R14 ;  /* 0x000000ffff023224 */ /* 0x002fe400078e000e */
[----:B------:R-:W-:-:S05]  /*16d20*/  @P3 IMAD.MOV.U32 R3, RZ, RZ, R15 ;  /* 0x000000ffff033224 */ /* 0x000fca00078e000f */
[----:B------:R1:W-:Y:S04]  /*16d30*/  @P3 STG.E.U16 desc[UR12][R2.64+0xe2], R83 ;  /* 0x0000e25302003986 */ /* 0x0003e8000c10150c */
[----:B------:R2:W-:Y:S04]  /*16d40*/  @P6 STG.E.U16 desc[UR12][R4.64+0xf0], R84 ;  /* 0x0000f05404006986 */ /* 0x0005e8000c10150c */
[----:B------:R2:W-:Y:S01]  /*16d50*/  @P5 STG.E.U16 desc[UR12][R6.64+0xf2], R85 ;  /* 0x0000f25506005986 */ /* 0x0005e2000c10150c */
[----:B-1----:R-:W-:Y:S02]  /*16d60*/  @P0 IMAD.MOV.U32 R2, RZ, RZ, R14 ;  /* 0x000000ffff020224 */ /* 0x002fe400078e000e */
[----:B------:R-:W-:-:S02]  /*16d70*/  @P0 IMAD.MOV.U32 R3, RZ, RZ, R15 ;  /* 0x000000ffff030224 */ /* 0x000fc400078e000f */
[----:B------:R-:W-:-:S03]  /*16d80*/  FMUL R87, R87, UR16 ;  /* 0x0000001057577c20 */ /* 0x000fc60008400000 */
[----:B------:R2:W-:Y:S01]  /*16d90*/  @P0 STG.E.U16 desc[UR12][R2.64+0xf0], R86 ;  /* 0x0000f05602000986 */ /* 0x0005e2000c10150c */
[----:B------:R-:W-:Y:S05]  /*16da0*/  @!P1 EXIT ;  /* 0x000000000000994d */ /* 0x000fea0003800000 */
[----:B------:R-:W-:-:S05]  /*16db0*/  F2FP.BF16.F32.PACK_AB R87, RZ, R87 ;  /* 0x00000057ff57723e */ /* 0x000fca00000010ff */
[----:B------:R-:W-:Y:S01]  /*16dc0*/  STG.E.U16 desc[UR12][R14.64+0xf2], R87 ;  /* 0x0000f2570e007986 */ /* 0x000fe2000c10150c */
[----:B------:R-:W-:Y:S05]  /*16dd0*/  EXIT ;  /* 0x000000000000794d */ /* 0x000fea0003800000 */
.L_x_14:
[----:B------:R-:W-:-:S13]  /*16de0*/  ISETP.NE.AND P0, PT, RZ, UR6, PT ;  /* 0x00000006ff007c0c */ /* 0x000fda000bf05270 */
[----:B------:R-:W-:Y:S05]  /*16df0*/  @P0 EXIT ;  /* 0x000000000000094d */ /* 0x000fea0003800000 */
[----:B------:R-:W-:-:S13]  /*16e00*/  ELECT P0, URZ, PT ;  /* 0x00000000003f782f */ /* 0x000fda0003800000 */
[----:B------:R-:W-:Y:S05]  /*16e10*/  @!P0 BRA `(.L_x_531) ;  /* 0x0000000800308947 */ /* 0x000fea0003800000 */
[----:B------:R-:W-:-:S06]  /*16e20*/  UISETP.GE.AND UP0, UPT, UR47, 0x1, UPT ;  /* 0x000000012f00788c */ /* 0x000fcc000bf06270 */
[----:B------:R-:W-:-:S13]  /*16e30*/  PLOP3.LUT P0, PT, PT, PT, UP0, 0x80, 0x0 ;  /* 0x000000000000781c */ /* 0x000fda0003f0f008 */
[----:B------:R-:W-:Y:S05]  /*16e40*/  @!P0 BRA `(.L_x_531) ;  /* 0x0000000800248947 */ /* 0x000fea0003800000 */
[----:B------:R-:W0:Y:S01]  /*16e50*/  S2R R10, SR_CgaCtaId ;  /* 0x00000000000a7919 */ /* 0x000e220000008800 */
[----:B------:R-:W1:Y:S01]  /*16e60*/  LDC.64 R2, c[0x0][0x4d8] ;  /* 0x00013600ff027b82 */ /* 0x000e620000000a00 */
[----:B------:R-:W-:Y:S01]  /*16e70*/  ULDC.64 UR4, c[0x0][0x4b0] ;  /* 0x00012c0000047ab9 */ /* 0x000fe20000000a00 */
[----:B------:R-:W-:Y:S01]  /*16e80*/  IMAD.U32 R12, RZ, RZ, UR22 ;  /* 0x00000016ff0c7e24 */ /* 0x000fe2000f8e00ff */
[----:B------:R-:W-:Y:S01]  /*16e90*/  LOP3.LUT P0, RZ, R9, 0x1f, RZ, 0xc0, !PT ;  /* 0x0000001f09ff7812 */ /* 0x000fe2000780c0ff */
[----:B------:R-:W-:Y:S01]  /*16ea0*/  IMAD.U32 R0, RZ, RZ, UR5 ;  /* 0x00000005ff007e24 */ /* 0x000fe2000f8e00ff */
[C---:B------:R-:W-:Y:S01]  /*16eb0*/  ISETP.NE.AND P2, PT, R7.reuse, RZ, PT ;  /* 0x000000ff0700720c */ /* 0x040fe20003f45270 */
[----:B------:R-:W-:Y:S01]  /*16ec0*/  IMAD.U32 R5, RZ, RZ, UR4 ;  /* 0x00000004ff057e24 */ /* 0x000fe2000f8e00ff */
[----:B------:R-:W-:Y:S01]  /*16ed0*/  ISETP.NE.OR P0, PT, R7, RZ, !P0 ;  /* 0x000000ff0700720c */ /* 0x000fe20004705670 */
[----:B------:R-:W-:Y:S02]  /*16ee0*/  IMAD.SHL.U32 R11, R4, 0x100, RZ ;  /* 0x00000100040b7824 */ /* 0x000fe400078e00ff */
[----:B------:R-:W-:-:S02]  /*16ef0*/  IMAD.SHL.U32 R12, R12, 0x80, RZ ;  /* 0x000000800c0c7824 */ /* 0x000fc400078e00ff */
[----:B------:R-:W-:Y:S02]  /*16f00*/  IMAD.MOV.U32 R4, RZ, RZ, 0x1 ;  /* 0x00000001ff047424 */ /* 0x000fe400078e00ff */
[----:B------:R-:W-:Y:S02]  /*16f10*/  IMAD.U32 R6, RZ, RZ, UR44 ;  /* 0x0000002cff067e24 */ /* 0x000fe4000f8e00ff */
[----:B------:R-:W-:Y:S02]  /*16f20*/  IMAD.MOV.U32 R17, RZ, RZ, RZ ;  /* 0x000000ffff117224 */ /* 0x000fe400078e00ff */
[C---:B------:R-:W-:Y:S02]  /*16f30*/  VIADD R13, R11.reuse, 0x40 ;  /* 0x000000400b0d7836 */ /* 0x040fe40000000000 */
[C---:B------:R-:W-:Y:S02]  /*16f40*/  VIADD R15, R11.reuse, 0x80 ;  /* 0x000000800b0f7836 */ /* 0x040fe40000000000 */
[----:B------:R-:W-:-:S02]  /*16f50*/  VIADD R16, R11, 0xc0 ;  /* 0x000000c00b107836 */ /* 0x000fc40000000000 */
[----:B-1----:R-:W-:Y:S02]  /*16f60*/  IMAD R9, R0, UR15, R3 ;  /* 0x0000000f00097c24 */ /* 0x002fe4000f8e0203 */
[----:B------:R-:W-:Y:S02]  /*16f70*/  IMAD.U32 R3, RZ, RZ, UR14 ;  /* 0x0000000eff037e24 */ /* 0x000fe4000f8e00ff */
[----:B------:R-:W-:Y:S02]  /*16f80*/  IMAD R8, R5, UR23, R2 ;  /* 0x0000001705087c24 */ /* 0x000fe4000f8e0202 */
[----:B------:R-:W-:Y:S01]  /*16f90*/  IMAD.MOV.U32 R5, RZ, RZ, RZ ;  /* 0x000000ffff057224 */ /* 0x000fe200078e00ff */
[----:B------:R-:W-:Y:S01]  /*16fa0*/  LOP3.LUT R3, R3, 0x2, RZ, 0xfc, !PT ;  /* 0x0000000203037812 */ /* 0x000fe200078efcff */
[C---:B0-----:R-:W-:Y:S02]  /*16fb0*/  IMAD.SHL.U32 R0, R10.reuse, 0x400, RZ ;  /* 0x000004000a007824 */ /* 0x041fe400078e00ff */
[----:B------:R-:W-:-:S02]  /*16fc0*/  IMAD.SHL.U32 R2, R10, 0x10, RZ ;  /* 0x000000100a027824 */ /* 0x000fc400078e00ff */
[----:B------:R-:W-:Y:S01]  /*16fd0*/  VIADD R18, R12, 0x40 ;  /* 0x000000400c127836 */ /* 0x000fe20000000000 */
[----:B------:R-:W-:-:S07]  /*16fe0*/  LOP3.LUT R0, R0, 0x400, RZ, 0xc0, !PT ;  /* 0x0000040000007812 */ /* 0x000fce00078ec0ff */
.L_x_535:
[----:B------:R-:W0:Y:S01]  /*16ff0*/  S2R R10, SR_CgaCtaId ;  /* 0x00000000000a7919 */ /* 0x000e220000008800 */
[----:B------:R-:W-:-:S04]  /*17000*/  MOV R7, 0x400 ;  /* 0x0000040000077802 */ /* 0x000fc80000000f00 */
[----:B0-----:R-:W-:Y:S02]  /*17010*/  LEA R14, R10, R7, 0x18 ;  /* 0x000000070a0e7211 */ /* 0x001fe400078ec0ff */
[----:B------:R-:W-:-:S03]  /*17020*/  SHF.L.U32 R7, R4, 0x1f, RZ ;  /* 0x0000001f04077819 */ /* 0x000fc600000006ff */
[----:B------:R-:W-:-:S07]  /*17030*/  IMAD R10, R5, 0x8, R14 ;  /* 0x00000008050a7824 */ /* 0x000fce00078e020e */
.L_x_532:
[----:B0-----:R0:W1:Y:S02]  /*17040*/  SYNCS.PHASECHK.TRANS64.TRYWAIT P1, [R10+URZ+0x36048], R7 ;  /* 0x036048070a0075a7 */ /* 0x001064000802017f */
[----:B-1----:R-:W-:Y:S05]  /*17050*/  @!P1 NANOSLEEP.SYNCS 0x989680 ;  /* 0x009896800000995d */ /* 0x002fea0003900000 */
[----:B------:R-:W1:Y:S02]  /*17060*/  @!P1 SYNCS.PHASECHK.TRANS64 P1, [R10+URZ+0x36048], R7 ;  /* 0x036048070a0095a7 */ /* 0x000e64000802007f */
[----:B-1----:R-:W-:Y:S05]  /*17070*/  @!P1 BRA `(.L_x_532) ;  /* 0xfffffffc00f09947 */ /* 0x002fea000383ffff */
[----:B0-----:R-:W0:Y:S02]  /*17080*/  @!P2 LDC R7, c[0x0][0x500] ;  /* 0x00014000ff07ab82 */ /* 0x001e240000000800 */
[----:B0-----:R0:W-:Y:S02]  /*17090*/  @!P2 SYNCS.ARRIVE.TRANS64 RZ, [R10+URZ+0x36000], R7 ;  /* 0x036000070affa9a7 */ /* 0x0011e4000800003f */
[----:B0-----:R-:W-:-:S04]  /*170a0*/  PRMT R7, R3, 0x9910, RZ ;  /* 0x0000991003077816 */ /* 0x001fc800000000ff */
[----:B------:R-:W-:-:S13]  /*170b0*/  ISETP.NE.AND P1, PT, R7, 0x2, PT ;  /* 0x000000020700780c */ /* 0x000fda0003f25270 */
[----:B------:R-:W-:Y:S05]  /*170c0*/  @P1 BRA `(.L_x_533) ;  /* 0x0000000000041947 */ /* 0x000fea0003800000 */
[----:B------:R-:W-:Y:S01]  /*170d0*/  BPT.TRAP 0x1 ;  /* 0x000000040000795c */ /* 0x000fe20000300000 */
.L_x_533:
[----:B------:R-:W-:Y:S05]  /*170e0*/  @P0 BRA `(.L_x_534) ;  /* 0x0000000000040947 */ /* 0x000fea0003800000 */
[----:B------:R-:W-:Y:S01]  /*170f0*/  BPT.TRAP 0x1 ;  /* 0x000000040000795c */ /* 0x000fe20000300000 */
.L_x_534:
[----:B------:R-:W-:Y:S01]  /*17100*/  R2UR UR27, R17 ;  /* 0x00000000111b72ca */ /* 0x000fe200000e0000 */
[----:B------:R-:W-:Y:S01]  /*17110*/  ULDC UR6, c[0x0][0x48c] ;  /* 0x0001230000067ab9 */ /* 0x000fe20000000800 */
[----:B------:R-:W-:Y:S01]  /*17120*/  R2UR UR17, R2 ;  /* 0x00000000021172ca */ /* 0x000fe200000e0000 */
[----:B------:R-:W-:Y:S01]  /*17130*/  UISETP.NE.AND UP0, UPT, UR6, 0x1, UPT ;  /* 0x000000010600788c */ /* 0x000fe2000bf05270 */
[C---:B------:R-:W-:Y:S01]  /*17140*/  IMAD R7, R5.reuse, 0x1000, R0 ;  /* 0x0000100005077824 */ /* 0x040fe200078e0200 */
[----:B------:R-:W-:Y:S01]  /*17150*/  R2UR UR24, R5 ;  /* 0x00000000051872ca */ /* 0x000fe200000e0000 */
[----:B------:R-:W-:Y:S01]  /*17160*/  ULDC.64 UR38, c[0x0][0x4b8] ;  /* 0x00012e0000267ab9 */ /* 0x000fe20000000a00 */
[----:B------:R-:W-:Y:S01]  /*17170*/  R2UR UR4, R14 ;  /* 0x000000000e0472ca */ /* 0x000fe200000e0000 */
[----:B------:R-:W-:Y:S01]  /*17180*/  IMAD R7, R7, 0x2, R14 ;  /* 0x0000000207077824 */ /* 0x000fe200078e020e */
[----:B------:R-:W-:Y:S01]  /*17190*/  R2UR UR25, R10 ;  /* 0x000000000a1972ca */ /* 0x000fe200000e0000 */
[----:B------:R-:W-:Y:S01]  /*171a0*/  ULDC.64 UR40, c[0x0][0x4d0] ;  /* 0x0001340000287ab9 */ /* 0x000fe20000000a00 */
[----:B------:R-:W-:Y:S01]  /*171b0*/  PRMT R10, R8, 0x40, R9 ;  /* 0x00000040080a7816 */ /* 0x000fe20000000009 */
[----:B------:R-:W-:Y:S01]  /*171c0*/  VIADD R5, R5, 0x1 ;  /* 0x0000000105057836 */ /* 0x000fe20000000000 */
[----:B------:R-:W-:Y:S01]  /*171d0*/  USHF.L.U32 UR27, UR27, 0x5, URZ ;  /* 0x000000051b1b7899 */ /* 0x000fe2000800063f */
[----:B------:R-:W-:Y:S01]  /*171e0*/  R2UR UR26, R11 ;  /* 0x000000000b1a72ca */ /* 0x000fe200000e0000 */
[----:B------:R-:W-:Y:S01]  /*171f0*/  @UP0 ULDC.64 UR12, c[0x0][0x490] ;  /* 0x00012400000c0ab9 */ /* 0x000fe20000000a00 */
[----:B------:R-:W-:Y:S01]  /*17200*/  @UP0 ULDC.64 UR18, c[0x0][0x490] ;  /* 0x0001240000120ab9 */ /* 0x000fe20000000a00 */
[----:B------:R-:W-:Y:S01]  /*17210*/  ULOP3.LUT UR17, UR27, 0x10, UR17, 0xf8, !UPT ;  /* 0x000000101b117892 */ /* 0x000fe2000f8ef811 */
[----:B------:R-:W-:Y:S01]  /*17220*/  R2UR UR46, R10 ;  /* 0x000000000a2e72ca */ /* 0x000fe200000e0000 */
[----:B------:R-:W-:Y:S01]  /*17230*/  UMOV UR36, 0x0 ;  /* 0x0000000000247882 */ /* 0x000fe20000000000 */
[----:B------:R-:W-:Y:S01]  /*17240*/  ULEA UR24, UR24, UR4, 0xe ;  /* 0x0000000418187291 */ /* 0x000fe2000f8e703f */
[C---:B------:R-:W-:Y:S01]  /*17250*/  ISETP.GT.AND P3, PT, R6.reuse, 0x1, PT ;  /* 0x000000010600780c */ /* 0x040fe20003f64270 */
[----:B------:R-:W-:Y:S01]  /*17260*/  UIMAD.WIDE.U32 UR8, UR17, UR12, URZ ;  /* 0x0000000c110872a5 */ /* 0x000fe2000f8e003f */
[----:B------:R-:W-:Y:S01]  /*17270*/  ISETP.NE.AND P1, PT, R5, 0x9, PT ;  /* 0x000000090500780c */ /* 0x000fe20003f25270 */
[----:B------:R-:W-:Y:S01]  /*17280*/  UIMAD.WIDE.U32 UR10, UR17, UR18, URZ ;  /* 0x00000012110a72a5 */ /* 0x000fe2000f8e003f */
[----:B------:R-:W-:Y:S01]  /*17290*/  VIADD R6, R6, 0xffffffff ;  /* 0xffffffff06067836 */ /* 0x000fe20000000000 */
[----:B------:R-:W-:Y:S01]  /*172a0*/  UMOV UR5, UR17 ;  /* 0x0000001100057c82 */ /* 0x000fe20008000000 */
[----:B------:R-:W-:Y:S01]  /*172b0*/  @UP0 USHF.R.U32.HI UR5, URZ, UR13, UR9 ;  /* 0x0000000d3f050299 */ /* 0x000fe20008011609 */
[----:B------:R-:W-:Y:S01]  /*172c0*/  VIADD R17, R17, 0x1 ;  /* 0x0000000111117836 */ /* 0x000fe20000000000 */
[----:B------:R-:W-:Y:S01]  /*172d0*/  ULDC UR12, c[0x0][0x498] ;  /* 0x00012600000c7ab9 */ /* 0x000fe20000000800 */
[----:B------:R-:W-:Y:S01]  /*172e0*/  UMOV UR9, UR17 ;  /* 0x0000001100097c82 */ /* 0x000fe20008000000 */
[----:B------:R-:W-:Y:S01]  /*172f0*/  @UP0 USHF.R.U32.HI UR9, URZ, UR19, UR11 ;  /* 0x000000133f090299 */ /* 0x000fe2000801160b */
[----:B------:R-:W-:Y:S01]  /*17300*/  R2UR UR8, R7 ;  /* 0x00000000070872ca */ /* 0x000fe200000e0000 */
[----:B------:R-:W-:Y:S01]  /*17310*/  UISETP.NE.AND UP0, UPT, UR12, 0x1, UPT ;  /* 0x000000010c00788c */ /* 0x000fe2000bf05270 */
[----:B------:R-:W-:Y:S01]  /*17320*/  IMAD.MOV.U32 R7, RZ, RZ, 0x3 ;  /* 0x00000003ff077424 */ /* 0x000fe200078e00ff */
[----:B------:R-:W-:Y:S01]  /*17330*/  ULDC.64 UR10, c[0x0][0x198] ;  /* 0x00006600000a7ab9 */ /* 0x000fe20000000a00 */
[----:B------:R-:W-:Y:S01]  /*17340*/  UIADD3 UR20, -UR5, URZ, URZ ;  /* 0x0000003f05147290 */ /* 0x000fe2000fffe13f */
[----:B------:R-:W-:Y:S01]  /*17350*/  SEL R5, R5, RZ, P1 ;  /* 0x000000ff05057207 */ /* 0x000fe20000800000 */
[----:B------:R-:W-:Y:S01]  /*17360*/  UIADD3 UR42, UP1, UR10, 0xf0, URZ ;  /* 0x000000f00a2a7890 */ /* 0x000fe2000ff3e03f */
[----:B------:R-:W-:Y:S01]  /*17370*/  R2UR UR45, R7 ;  /* 0x00000000072d72ca */ /* 0x000fe200000e0000 */
[----:B------:R-:W-:Y:S01]  /*17380*/  UIADD3 UR48, UP2, UR10, 0x1f0, URZ ;  /* 0x000001f00a307890 */ /* 0x000fe2000ff5e03f */
[----:B------:R-:W-:Y:S01]  /*17390*/  SEL R7, RZ, 0x1, P1 ;  /* 0x00000001ff077807 */ /* 0x000fe20000800000 */
[----:B------:R-:W-:-:S02]  /*173a0*/  UIADD3.X UR43, URZ, UR11, URZ, UP1, !UPT ;  /* 0x0000000b3f2b7290 */ /* 0x000fc40008ffe43f */
[----:B------:R-:W-:Y:S01]  /*173b0*/  @UP0 ULDC UR18, c[0x0][0x49c] ;  /* 0x0001270000120ab9 */ /* 0x000fe20000000800 */
[----:B------:R-:W-:Y:S01]  /*173c0*/  @UP0 ULDC UR10, c[0x0][0x49c] ;  /* 0x00012700000a0ab9 */ /* 0x000fe20000000800 */
[----:B------:R-:W-:Y:S01]  /*173d0*/  UIADD3.X UR49, URZ, UR11, URZ, UP2, !UPT ;  /* 0x0000000b3f317290 */ /* 0x000fe200097fe43f */
[----:B------:R-:W-:Y:S01]  /*173e0*/  LOP3.LUT R4, R4, R7, RZ, 0x3c, !PT ;  /* 0x0000000704047212 */ /* 0x000fe200078e3cff */
[----:B------:R-:W-:Y:S02]  /*173f0*/  UIMAD.WIDE.U32 UR18, UR5, UR18, URZ ;  /* 0x00000012051272a5 */ /* 0x000fe4000f8e003f */
[----:B------:R-:W-:Y:S02]  /*17400*/  UIADD3 UR30, -UR9, URZ, URZ ;  /* 0x0000003f091e7290 */ /* 0x000fe4000fffe13f */
[----:B------:R-:W-:Y:S01]  /*17410*/  UIMAD.WIDE.U32 UR10, UR9, UR10, URZ ;  /* 0x0000000a090a72a5 */ /* 0x000fe2000f8e003f */
[----:B------:R-:W-:Y:S01]  /*17420*/  @UP0 ULDC UR34, c[0x0][0x4a0] ;  /* 0x0001280000220ab9 */ /* 0x000fe20000000800 */
[----:B------:R-:W-:Y:S01]  /*17430*/  @UP0 ULDC UR50, c[0x0][0x4a0] ;  /* 0x0001280000320ab9 */ /* 0x000fe20000000800 */
[----:B------:R-:W-:Y:S01]  /*17440*/  UMOV UR21, UR5 ;  /* 0x0000000500157c82 */ /* 0x000fe20008000000 */
[----:B------:R-:W-:Y:S01]  /*17450*/  UIMAD UR20, UR6, UR20, UR17 ;  /* 0x00000014061472a4 */ /* 0x000fe2000f8e0211 */
[----:B------:R-:W-:Y:S01]  /*17460*/  R2UR UR18, R12 ;  /* 0x000000000c1272ca */ /* 0x000fe200000e0000 */
[----:B------:R-:W-:Y:S01]  /*17470*/  UMOV UR13, UR9 ;  /* 0x00000009000d7c82 */ /* 0x000fe20008000000 */
[----:B------:R-:W-:Y:S01]  /*17480*/  UIMAD UR6, UR6, UR30, UR17 ;  /* 0x0000001e060672a4 */ /* 0x000fe2000f8e0211 */
[----:B------:R-:W-:Y:S01]  /*17490*/  R2UR UR30, R13 ;  /* 0x000000000d1e72ca */ /* 0x000fe200000e0000 */
[----:B------:R-:W-:Y:S01]  /*174a0*/  @UP0 USHF.R.U32.HI UR21, URZ, UR34, UR19 ;  /* 0x000000223f150299 */ /* 0x000fe20008011613 */
[----:B------:R-:W-:Y:S01]  /*174b0*/  R2UR UR34, R15 ;  /* 0x000000000f2272ca */ /* 0x000fe200000e0000 */
[----:B------:R-:W-:Y:S01]  /*174c0*/  @UP0 USHF.R.U32.HI UR13, URZ, UR50, UR11 ;  /* 0x000000323f0d0299 */ /* 0x000fe2000801160b */
[----:B------:R-:W-:Y:S01]  /*174d0*/  R2UR UR10, R18 ;  /* 0x00000000120a72ca */ /* 0x000fe200000e0000 */
[----:B------:R-:W-:-:S02]  /*174e0*/  UIMAD UR19, UR20, UR38, UR40 ;  /* 0x00000026141372a4 */ /* 0x000fc4000f8e0228 */
[----:B------:R-:W-:Y:S02]  /*174f0*/  UIADD3 UR20, -UR21, URZ, URZ ;  /* 0x0000003f15147290 */ /* 0x000fe4000fffe13f */
[----:B------:R-:W-:Y:S02]  /*17500*/  UIADD3 UR17, -UR13, URZ, URZ ;  /* 0x0000003f0d117290 */ /* 0x000fe4000fffe13f */
[----:B------:R-:W-:Y:S01]  /*17510*/  UIMAD UR11, UR6, UR38, UR40 ;  /* 0x00000026060b72a4 */ /* 0x000fe2000f8e0228 */
[----:B------:R-:W-:Y:S01]  /*17520*/  R2UR UR6, R16 ;  /* 0x00000000100672ca */ /* 0x000fe200000e0000 */
[----:B------:R-:W-:Y:S02]  /*17530*/  UIADD3 UR25, UR25, 0x36000, URZ ;  /* 0x0003600019197890 */ /* 0x000fe4000fffe03f */
[----:B------:R-:W-:Y:S02]  /*17540*/  UIMAD UR20, UR12, UR20, UR5 ;  /* 0x000000140c1472a4 */ /* 0x000fe4000f8e0205 */
[----:B------:R-:W-:-:S02]  /*17550*/  UIADD3 UR28, UR24, 0x1000, URZ ;  /* 0x00001000181c7890 */ /* 0x000fc4000fffe03f */
[----:B------:R-:W-:Y:S02]  /*17560*/  UIMAD UR12, UR12, UR17, UR9 ;  /* 0x000000110c0c72a4 */ /* 0x000fe4000f8e0209 */
[----:B------:R-:W-:Y:S02]  /*17570*/  UIADD3 UR32, UR24, 0x2000, URZ ;  /* 0x0000200018207890 */ /* 0x000fe4000fffe03f */
[----:B------:R-:W-:Y:S02]  /*17580*/  UIADD3 UR4, UR24, 0x3000, URZ ;  /* 0x0000300018047890 */ /* 0x000fe4000fffe03f */
[----:B------:R-:W-:Y:S02]  /*17590*/  UIADD3 UR16, UR8, 0x24000, URZ ;  /* 0x0002400008107890 */ /* 0x000fe4000fffe03f */
[----:B------:R-:W-:Y:S02]  /*175a0*/  UIMAD UR20, UR20, UR39, UR41 ;  /* 0x00000027141472a4 */ /* 0x000fe4000f8e0229 */
[----:B------:R-:W-:-:S02]  /*175b0*/  UPRMT UR45, UR46, 0x5410, UR45 ;  /* 0x000054102e2d7896 */ /* 0x000fc4000800002d */
[----:B------:R-:W-:Y:S02]  /*175c0*/  UIADD3 UR8, UR8, 0x25000, URZ ;  /* 0x0002500008087890 */ /* 0x000fe4000fffe03f */
[----:B------:R-:W-:Y:S01]  /*175d0*/  UIMAD UR12, UR12, UR39, UR41 ;  /* 0x000000270c0c72a4 */ /* 0x000fe2000f8e0229 */
[----:B------:R-:W-:Y:S01]  /*175e0*/  UMOV UR37, 0x10000000 ;  /* 0x1000000000257882 */ /* 0x000fe20000000000 */
[----:B------:R-:W-:Y:S01]  /*175f0*/  UMOV UR29, UR25 ;  /* 0x00000019001d7c82 */ /* 0x000fe20008000000 */
[----:B------:R-:W-:Y:S01]  /*17600*/  UMOV UR31, UR27 ;  /* 0x0000001b001f7c82 */ /* 0x000fe20008000000 */
[----:B------:R-:W-:Y:S01]  /*17610*/  UMOV UR33, UR25 ;  /* 0x0000001900217c82 */ /* 0x000fe20008000000 */
[----:B------:R-:W-:Y:S01]  /*17620*/  UMOV UR35, UR27 ;  /* 0x0000001b00237c82 */ /* 0x000fe20008000000 */
[----:B------:R0:W-:Y:S01]  /*17630*/  UTMALDG.2D [UR24], [UR42], desc[UR36] ;  /* 0x000024182a0075b4 */ /* 0x0001e20008009000 */
[----:B------:R-:W-:Y:S01]  /*17640*/  UMOV UR7, UR27 ;  /* 0x0000001b00077c82 */ /* 0x000fe20008000000 */
[----:B------:R-:W-:Y:S01]  /*17650*/  UMOV UR5, UR25 ;  /* 0x0000001900057c82 */ /* 0x000fe20008000000 */
[----:B------:R-:W-:Y:S01]  /*17660*/  UMOV UR17, UR25 ;  /* 0x0000001900117c82 */ /* 0x000fe20008000000 */
[----:B------:R-:W-:Y:S01]  /*17670*/  UMOV UR9, UR25 ;  /* 0x0000001900097c82 */ /* 0x000fe20008000000 */
[----:B------:R0:W-:Y:S01]  /*17680*/  UTMALDG.2D [UR28], [UR42], desc[UR36] ;  /* 0x0000241c2a0075b4 */ /* 0x0001e20008009000 */
[----:B------:R0:W-:Y:S01]  /*17690*/  UTMALDG.2D [UR32], [UR42], desc[UR36] ;  /* 0x000024202a0075b4 */ /* 0x0001e20008009000 */
[----:B------:R0:W-:Y:S01]  /*176a0*/  UTMALDG.2D [UR4], [UR42], desc[UR36] ;  /* 0x000024042a0075b4 */ /* 0x0001e20008009000 */
[----:B------:R0:W-:Y:S01]  /*176b0*/  UTMALDG.4D.IM2COL.MULTICAST [UR16], [UR48], UR45 ;  /* 0x00000010300073b4 */ /* 0x0001e2000805882d */
[----:B------:R0:W-:Y:S02]  /*176c0*/  UTMALDG.4D.IM2COL.MULTICAST [UR8], [UR48], UR45 ;  /* 0x00000008300073b4 */ /* 0x0001e4000805882d */
[----:B0-----:R-:W-:Y:S05]  /*176d0*/  @P3 BRA `(.L_x_535) ;  /* 0xfffffff800443947 */ /* 0x001fea000383ffff */
.L_x_531:
[----:B------:R-:W-:Y:S01]  /*176e0*/  UISETP.GE.U32.AND UP1, UPT, UR44, 0x9, UPT ;  /* 0x000000092c00788c */ /* 0x000fe2000bf26070 */
[----:B------:R-:W-:-:S05]  /*176f0*/  IMAD.MOV.U32 R0, RZ, RZ, 0x1 ;  /* 0x00000001ff007424 */ /* 0x000fca00078e00ff */
[----:B------:R-:W-:-:S05]  /*17700*/  PLOP3.LUT P0, PT, PT, PT, UP1, 0x80, 0x0 ;  /* 0x000000000000781c */ /* 0x000fca0003f0f018 */
[----:B------:R-:W-:-:S04]  /*17710*/  @UP1 UIMAD.WIDE.U32 UR4, UR44, 0x38e38e39, URZ ;  /* 0x38e38e392c0418a5 */ /* 0x000fc8000f8e003f */
[----:B------:R-:W-:-:S04]  /*17720*/  @UP1 USHF.R.U32.HI UR4, URZ, 0x1, UR5 ;  /* 0x000000013f041899 */ /* 0x000fc80008011605 */
[----:B------:R-:W-:-:S04]  /*17730*/  @UP1 ULOP3.LUT UR4, UR4, 0x1, URZ, 0xc0, !UPT ;  /* 0x0000000104041892 */ /* 0x000fc8000f8ec03f */
[----:B------:R-:W-:-:S04]  /*17740*/  @UP1 UISETP.NE.U32.AND UP0, UPT, UR4, 0x1, UPT ;  /* 0x000000010400188c */ /* 0x000fc8000bf05070 */
[----:B------:R-:W-:-:S04]  /*17750*/  @UP1 UISETP.NE.U32.AND.EX UP0, UPT, URZ, URZ, UPT, UP0 ;  /* 0x0000003f3f00128c */ /* 0x000fc8000bf05100 */
[----:B------:R-:W-:-:S06]  /*17760*/  @UP1 USEL UR4, URZ, 0x1, !UP0 ;  /* 0x000000013f041887 */ /* 0x000fcc000c000000 */
[----:B------:R-:W-:Y:S01]  /*17770*/  @P0 IMAD.U32 R0, RZ, RZ, UR4 ;  /* 0x00000004ff000e24 */ /* 0x000fe2000f8e00ff */
[----:B------:R-:W-:Y:S05]  /*17780*/  WARPSYNC.ALL ;  /* 0x0000000000007948 */ /* 0x000fea0003800000 */
[----:B------:R-:W-:-:S13]  /*17790*/  ELECT P0, URZ, PT ;  /* 0x00000000003f782f */ /* 0x000fda0003800000 */
[----:B------:R-:W-:Y:S05]  /*177a0*/  @!P0 EXIT ;  /* 0x000000000000894d */ /* 0x000fea0003800000 */
[----:B------:R-:W-:-:S04]  /*177b0*/  ULOP3.LUT UR14, UR14, 0x2, URZ, 0xfc, !UPT ;  /* 0x000000020e0e7892 */ /* 0x000fc8000f8efc3f */
[----:B------:R-:W-:-:S06]  /*177c0*/  UISETP.NE.AND UP0, UPT, UR14, 0x3, UPT ;  /* 0x000000030e00788c */ /* 0x000fcc000bf05270 */
[----:B------:R-:W-:-:S13]  /*177d0*/  PLOP3.LUT P0, PT, PT, PT, UP0, 0x80, 0x0 ;  /* 0x000000000000781c */ /* 0x000fda0003f0f008 */
[----:B------:R-:W-:Y:S05]  /*177e0*/  @!P0 BRA `(.L_x_536) ;  /* 0x0000000000048947 */ /* 0x000fea0003800000 */
[----:B------:R-:W-:Y:S01]  /*177f0*/  BPT.TRAP 0x1 ;  /* 0x000000040000795c */ /* 0x000fe20000300000 */
.L_x_536:
[----:B------:R-:W0:Y:S01]  /*17800*/  S2UR UR7, SR_CgaCtaId ;  /* 0x00000000000779c3 */ /* 0x000e220000008800 */
[----:B------:R-:W-:Y:S01]  /*17810*/  UIMAD.WIDE.U32 UR4, UR44, 0x38e38e39, URZ ;  /* 0x38e38e392c0478a5 */ /* 0x000fe2000f8e003f */
[----:B------:R-:W-:Y:S01]  /*17820*/  SHF.L.U32 R2, R0, 0x1f, RZ ;  /* 0x0000001f00027819 */ /* 0x000fe200000006ff */
[----:B------:R-:W-:Y:S02]  /*17830*/  UMOV UR6, 0x400 ;  /* 0x0000040000067882 */ /* 0x000fe40000000000 */
[----:B------:R-:W-:-:S04]  /*17840*/  USHF.R.U32.HI UR4, URZ, 0x1, UR5 ;  /* 0x000000013f047899 */ /* 0x000fc80008011605 */
[----:B------:R-:W-:Y:S02]  /*17850*/  UIMAD UR44, UR4, -0x9, UR44 ;  /* 0xfffffff7042c78a4 */ /* 0x000fe4000f8e022c */
[----:B0-----:R-:W-:-:S04]  /*17860*/  ULEA UR6, UR7, UR6, 0x18 ;  /* 0x0000000607067291 */ /* 0x001fc8000f8ec03f */
[----:B------:R-:W-:-:S04]  /*17870*/  UIADD3 UR4, UR6, 0x36048, URZ ;  /* 0x0003604806047890 */ /* 0x000fc8000fffe03f */
[----:B------:R-:W-:-:S12]  /*17880*/  ULEA UR5, UR44, UR4, 0x3 ;  /* 0x000000042c057291 */ /* 0x000fd8000f8e183f */
.L_x_537:
[----:B0-----:R-:W-:-:S04]  /*17890*/  IMAD.U32 R3, RZ, RZ, UR5 ;  /* 0x00000005ff037e24 */ /* 0x001fc8000f8e00ff */
[----:B------:R0:W1:Y:S03]  /*178a0*/  SYNCS.PHASECHK.TRANS64.TRYWAIT P0, [R3+URZ], R2 ;  /* 0x00000002030075a7 */ /* 0x000066000800017f */
[----:B-1----:R-:W-:Y:S05]  /*178b0*/  @!P0 NANOSLEEP.SYNCS 0x989680 ;  /* 0x009896800000895d */ /* 0x002fea0003900000 */
[----:B------:R-:W1:Y:S02]  /*178c0*/  @!P0 SYNCS.PHASECHK.TRANS64 P0, [R3+URZ], R2 ;  /* 0x00000002030085a7 */ /* 0x000e64000800007f */
[----:B-1----:R-:W-:Y:S05]  /*178d0*/  @!P0 BRA `(.L_x_537) ;  /* 0xfffffffc00ec8947 */ /* 0x002fea000383ffff */
[----:B------:R-:W-:-:S04]  /*178e0*/  UIADD3 UR44, UR44, 0x1, URZ ;  /* 0x000000012c2c7890 */ /* 0x000fc8000fffe03f */
[----:B------:R-:W-:-:S04]  /*178f0*/  UISETP.NE.AND UP0, UPT, UR44, 0x9, UPT ;  /* 0x000000092c00788c */ /* 0x000fc8000bf05270 */
[----:B------:R-:W-:Y:S02]  /*17900*/  USEL UR5, URZ, 0x1, UP0 ;  /* 0x000000013f057887 */ /* 0x000fe40008000000 */
[----:B------:R-:W-:-:S04]  /*17910*/  USEL UR44, UR44, URZ, UP0 ;  /* 0x0000003f2c2c7287 */ /* 0x000fc80008000000 */
[----:B0-----:R-:W-:Y:S01]  /*17920*/  LOP3.LUT R2, R0, UR5, RZ, 0x3c, !PT ;  /* 0x0000000500027c12 */ /* 0x001fe2000f8e3cff */
[----:B------:R-:W-:-:S03]  /*17930*/  ULEA UR6, UR44, UR4, 0x3 ;  /* 0x000000042c067291 */ /* 0x000fc6000f8e183f */
[----:B------:R-:W-:-:S09]  /*17940*/  SHF.L.U32 R0, R2, 0x1f, RZ ;  /* 0x0000001f02007819 */ /* 0x000fd200000006ff */
.L_x_538:
        /* <DEDUP_REMOVED lines=9> */
[----:B------:R-:W-:Y:S01]  /*179e0*/  LOP3.LUT R2, R2, UR5, RZ, 0x3c, !PT ;  /* 0x0000000502027c12 */ /* 0x000fe2000f8e3cff */
[----:B------:R-:W-:-:S03]  /*179f0*/  ULEA UR6, UR44, UR4, 0x3 ;  /* 0x000000042c067291 */ /* 0x000fc6000f8e183f */
[----:B0-----:R-:W-:-:S09]  /*17a00*/  SHF.L.U32 R0, R2, 0x1f, RZ ;  /* 0x0000001f02007819 */ /* 0x001fd200000006ff */
.L_x_539:
        /* <DEDUP_REMOVED lines=12> */
.L_x_540:
        /* <DEDUP_REMOVED lines=12> */
.L_x_541:
        /* <DEDUP_REMOVED lines=12> */
.L_x_542:
        /* <DEDUP_REMOVED lines=12> */
.L_x_543:
        /* <DEDUP_REMOVED lines=12> */
.L_x_544:
        /* <DEDUP_REMOVED lines=12> */
.L_x_545:
[----:B0-----:R-:W-:-:S04]  /*17e90*/  IMAD.U32 R3, RZ, RZ, UR44 ;  /* 0x0000002cff037e24 */ /* 0x001fc8000f8e00ff */
[----:B------:R0:W1:Y:S03]  /*17ea0*/  SYNCS.PHASECHK.TRANS64.TRYWAIT P0, [R3+URZ], R0 ;  /* 0x00000000030075a7 */ /* 0x000066000800017f */
[----:B-1----:R-:W-:Y:S05]  /*17eb0*/  @!P0 NANOSLEEP.SYNCS 0x989680 ;  /* 0x009896800000895d */ /* 0x002fea0003900000 */
[----:B------:R-:W1:Y:S02]  /*17ec0*/  @!P0 SYNCS.PHASECHK.TRANS64 P0, [R3+URZ], R0 ;  /* 0x00000000030085a7 */ /* 0x000e64000800007f */
[----:B-1----:R-:W-:Y:S05]  /*17ed0*/  @P0 EXIT ;  /* 0x000000000000094d */ /* 0x002fea0003800000 */
[----:B------:R-:W-:Y:S05]  /*17ee0*/  BRA `(.L_x_545) ;  /* 0xfffffffc00e87947 */ /* 0x000fea000383ffff */
.L_x_546:
[----:B------:R-:W-:-:S00]  /*17ef0*/  BRA `(.L_x_546) ;  /* 0xfffffffc00fc7947 */ /* 0x000fc0000383ffff */
[----:B------:R-:W-:-:S00]  /*17f00*/  NOP ;  /* 0x0000000000007918 */ /* 0x000fc00000000000 */
[----:B------:R-:W-:-:S00]  /*17f10*/  NOP ;  /* 0x0000000000007918 */ /* 0x000fc00000000000 */
[----:B------:R-:W-:-:S00]  /*17f20*/  NOP ;  /* 0x0000000000007918 */ /* 0x000fc00000000000 */
[----:B------:R-:W-:-:S00]  /*17f30*/  NOP ;  /* 0x0000000000007918 */ /* 0x000fc00000000000 */
[----:B------:R-:W-:-:S00]  /*17f40*/  NOP ;  /* 0x0000000000007918 */ /* 0x000fc00000000000 */
[----:B------:R-:W-:-:S00]  /*17f50*/  NOP ;  /* 0x0000000000007918 */ /* 0x000fc00000000000 */
[----:B------:R-:W-:-:S00]  /*17f60*/  NOP ;  /* 0x0000000000007918 */ /* 0x000fc00000000000 */
[----:B------:R-:W-:-:S00]  /*17f70*/  NOP ;  /* 0x0000000000007918 */ /* 0x000fc00000000000 */
.L_x_547:


//--------------------- .nv.shared._ZN7cutlass13device_kernelINS_4conv6kernel13ConvUniversalINS1_16ConvProblemShapeILNS1_8OperatorE2ELi2EEENS1_10collective14CollectiveConvINS1_46MainloopSm90TmaGmmaWarpSpecializedImplicitGemmILS5_2ELi9ELi2EN4cute5tupleIJNSA_1CILi2EEENSC_ILi1EEESE_EEENS1_36KernelImplicitTmaWarpSpecializedSm90ELi1EEENSB_IJNSC_ILi256EEENSB_IJNSC_ILi128EEEEEENSB_IJNSC_ILi32EEEEEEEEENS_10bfloat16_tESO_NSA_8TiledMMAINSA_8MMA_AtomIJNSA_4SM904GMMA28MMA_64x128x16_F32BF16BF16_SSILNSS_5MajorE1ELSU_1ELNSS_7ScaleInE1ELSV_1EEEEEENSA_6LayoutINSB_IJSE_SE_SE_EEENSB_IJNSC_ILi0EEES10_S10_EEEEENSB_IJNSA_10UnderscoreES13_S13_EEEEENS7_6detail26Sm90ImplicitGemmTileTraitsINSA_13SM90_TMA_LOADENSA_14ComposedLayoutINSA_7SwizzleILi3ELi4ELi3EEENSA_18smem_ptr_flag_bitsILi16EEENSY_INSB_IJNSB_IJNSC_ILi64EEENSC_ILi4EEEEEENSB_IJNSC_ILi8EEES1F_EEENSB_IJSE_NSC_ILi9EEEEEEEEENSB_IJNSB_IJSE_NSC_ILi2048EEEEEENSB_IJS1E_NSC_ILi512EEEEEENSB_IJS10_NSC_ILi8192EEEEEEEEEEEEEvEENS17_INSA_30SM90_TMA_LOAD_IM2COL_MULTICASTENS19_IS1B_S1D_NSY_INSB_IJNSB_IJS1E_SD_EEES1I_S1K_EEENSB_IJS1N_S1P_NSB_IJS10_NSC_ILi4096EEEEEEEEEEEEEvEEEENS_8epilogue10collective6detail29Sm90TmaWarpSpecializedAdapterINS27_15DefaultEpilogueISO_NSB_IJlNSB_IJSE_llEEES10_EEES2C_NS26_6thread17LinearCombinationISO_Li1EffLNS2D_9ScaleType4KindE0ELNS_15FloatRoundStyleE2ESO_EENS_4gemm15EpilogueDefaultEEEEEvvEEEEvNT_6ParamsE --------------------------
	.section	.nv.shared._ZN7cutlass13device_kernelINS_4conv6kernel13ConvUniversalINS1_16ConvProblemShapeILNS1_8OperatorE2ELi2EEENS1_10collective14CollectiveConvINS1_46MainloopSm90TmaGmmaWarpSpecializedImplicitGemmILS5_2ELi9ELi2EN4cute5tupleIJNSA_1CILi2EEENSC_ILi1EEESE_EEENS1_36KernelImplicitTmaWarpSpecializedSm90ELi1EEENSB_IJNSC_ILi256EEENSB_IJNSC_ILi128EEEEEENSB_IJNSC_ILi32EEEEEEEEENS_10bfloat16_tESO_NSA_8TiledMMAINSA_8MMA_AtomIJNSA_4SM904GMMA28MMA_64x128x16_F32BF16BF16_SSILNSS_5MajorE1ELSU_1ELNSS_7ScaleInE1ELSV_1EEEEEENSA_6LayoutINSB_IJSE_SE_SE_EEENSB_IJNSC_ILi0EEES10_S10_EEEEENSB_IJNSA_10UnderscoreES13_S13_EEEEENS7_6detail26Sm90ImplicitGemmTileTraitsINSA_13SM90_TMA_LOADENSA_14ComposedLayoutINSA_7SwizzleILi3ELi4ELi3EEENSA_18smem_ptr_flag_bitsILi16EEENSY_INSB_IJNSB_IJNSC_ILi64EEENSC_ILi4EEEEEENSB_IJNSC_ILi8EEES1F_EEENSB_IJSE_NSC_ILi9EEEEEEEEENSB_IJNSB_IJSE_NSC_ILi2048EEEEEENSB_IJS1E_NSC_ILi512EEEEEENSB_IJS10_NSC_ILi8192EEEEEEEEEEEEEvEENS17_INSA_30SM90_TMA_LOAD_IM2COL_MULTICASTENS19_IS1B_S1D_NSY_INSB_IJNSB_IJS1E_SD_EEES1I_S1K_EEENSB_IJS1N_S1P_NSB_IJS10_NSC_ILi4096EEEEEEEEEEEEEvEEEENS_8epilogue10collective6detail29Sm90TmaWarpSpecializedAdapterINS27_15DefaultEpilogueISO_NSB_IJlNSB_IJSE_llEEES10_EEES2C_NS26_6thread17LinearCombinationISO_Li1EffLNS2D_9ScaleType4KindE0ELNS_15FloatRoundStyleE2ESO_EENS_4gemm15EpilogueDefaultEEEEEvvEEEEvNT_6ParamsE,"aw",@nobits
	.sectionflags	@""
	.align	16
	.zero		1024


//--------------------- .nv.shared.reserved.0     --------------------------
	.section	.nv.shared.reserved.0,"aw",@nobits
	.weak		__nv_reservedSMEM_offset_0_alias
	.size		__nv_reservedSMEM_offset_0_alias, 0, 0
	.other		__nv_reservedSMEM_offset_0_alias,@"STO_CUDA_RESERVED_SHARED STV_DEFAULT"
__nv_reservedSMEM_offset_0_alias:
	.zero		0


//--------------------- .nv.global                --------------------------
	.section	.nv.global,"aw",@nobits
.nv.global:
	.type		_ZN39_INTERNAL_83130870_4_k_cu_958b7043_37404cute1_E,@object
	.size		_ZN39_INTERNAL_83130870_4_k_cu_958b7043_37404cute1_E,(_ZN39_INTERNAL_83130870_4_k_cu_958b7043_37404cuda3std3__45__cpo6cbeginE - _ZN39_INTERNAL_83130870_4_k_cu_958b7043_37404cute1_E)
_ZN39_INTERNAL_83130870_4_k_cu_958b7043_37404cute1_E:
	.zero		1
	.type		_ZN39_INTERNAL_83130870_4_k_cu_958b7043_37404cuda3std3__45__cpo6cbeginE,@object
	.size		_ZN39_INTERNAL_83130870_4_k_cu_958b7043_37404cuda3std3__45__cpo6cbeginE,(_ZN39_INTERNAL_83130870_4_k_cu_958b7043_37404cuda3std3__48in_placeE - _ZN39_INTERNAL_83130870_4_k_cu_958b7043_37404cuda3std3__45__cpo6cbeginE)
_ZN39_INTERNAL_83130870_4_k_cu_958b7043_37404cuda3std3__45__cpo6cbeginE:
	.zero		1
	.type		_ZN39_INTERNAL_83130870_4_k_cu_958b7043_37404cuda3std3__48in_placeE,@object
	.size		_ZN39_INTERNAL_83130870_4_k_cu_958b7043_37404cuda3std3__48in_placeE,(_ZN39_INTERNAL_83130870_4_k_cu_958b7043_37404cuda3std6ranges3__45__cpo9iter_moveE - _ZN39_INTERNAL_83130870_4_k_cu_958b7043_37404cuda3std3__48in_placeE)
_ZN39_INTERNAL_83130870_4_k_cu_958b7043_37404cuda3std3__48in_placeE:
	.zero		1
	.type		_ZN39_INTERNAL_83130870_4_k_cu_958b7043_37404cuda3std6ranges3__45__cpo9iter_moveE,@object
	.size		_ZN39_INTERNAL_83130870_4_k_cu_958b7043_37404cuda3std6ranges3__45__cpo9iter_moveE,(_ZN39_INTERNAL_83130870_4_k_cu_958b7043_37404cuda3std3__45__cpo5beginE - _ZN39_INTERNAL_83130870_4_k_cu_958b7043_37404cuda3std6ranges3__45__cpo9iter_moveE)
_ZN39_INTERNAL_83130870_4_k_cu_958b7043_37404cuda3std6ranges3__45__cpo9iter_moveE:
	.zero		1
	.type		_ZN39_INTERNAL_83130870_4_k_cu_958b7043_37404cuda3std3__45__cpo5beginE,@object
	.size		_ZN39_INTERNAL_83130870_4_k_cu_958b7043_37404cuda3std3__45__cpo5beginE,(_ZN39_INTERNAL_83130870_4_k_cu_958b7043_37404cuda3std3__441_GLOBAL__N__83130870_4_k_cu_958b7043_37406ignoreE - _ZN39_INTERNAL_83130870_4_k_cu_958b7043_37404cuda3std3__45__cpo5beginE)
_ZN39_INTERNAL_83130870_4_k_cu_958b7043_37404cuda3std3__45__cpo5beginE:
	.zero		1
	.type		_ZN39_INTERNAL_83130870_4_k_cu_958b7043_37404cuda3std3__441_GLOBAL__N__83130870_4_k_cu_958b7043_37406ignoreE,@object
	.size		_ZN39_INTERNAL_83130870_4_k_cu_958b7043_37404cuda3std3__441_GLOBAL__N__83130870_4_k_cu_958b7043_37406ignoreE,(_ZN39_INTERNAL_83130870_4_k_cu_958b7043_37404cute7productE - _ZN39_INTERNAL_83130870_4_k_cu_958b7043_37404cuda3std3__441_GLOBAL__N__83130870_4_k_cu_958b7043_37406ignoreE)
_ZN39_INTERNAL_83130870_4_k_cu_958b7043_37404cuda3std3__441_GLOBAL__N__83130870_4_k_cu_958b7043_37406ignoreE:
	.zero		1
	.type		_ZN39_INTERNAL_83130870_4_k_cu_958b7043_37404cute7productE,@object
	.size		_ZN39_INTERNAL_83130870_4_k_cu_958b7043_37404cute7productE,(_ZN39_INTERNAL_83130870_4_k_cu_958b7043_37404cuda3std3__45__cpo3endE - _ZN39_INTERNAL_83130870_4_k_cu_958b7043_37404cute7productE)
_ZN39_INTERNAL_83130870_4_k_cu_958b7043_37404cute7productE:
	.zero		1
	.type		_ZN39_INTERNAL_83130870_4_k_cu_958b7043_37404cuda3std3__45__cpo3endE,@object
	.size		_ZN39_INTERNAL_83130870_4_k_cu_958b7043_37404cuda3std3__45__cpo3endE,(_ZN39_INTERNAL_83130870_4_k_cu_958b7043_37404cuda3std3__419piecewise_constructE - _ZN39_INTERNAL_83130870_4_k_cu_958b7043_37404cuda3std3__45__cpo3endE)
_ZN39_INTERNAL_83130870_4_k_cu_958b7043_37404cuda3std3__45__cpo3endE:
	.zero		1
	.type		_ZN39_INTERNAL_83130870_4_k_cu_958b7043_37404cuda3std3__419piecewise_constructE,@object
	.size		_ZN39_INTERNAL_83130870_4_k_cu_958b7043_37404cuda3std3__419piecewise_constructE,(_ZN39_INTERNAL_83130870_4_k_cu_958b7043_37404cuda3std3__45__cpo4cendE - _ZN39_INTERNAL_83130870_4_k_cu_958b7043_37404cuda3std3__419piecewise_constructE)
_ZN39_INTERNAL_83130870_4_k_cu_958b7043_37404cuda3std3__419piecewise_constructE:
	.zero		1
	.type		_ZN39_INTERNAL_83130870_4_k_cu_958b7043_37404cuda3std3__45__cpo4cendE,@object
	.size		_ZN39_INTERNAL_83130870_4_k_cu_958b7043_37404cuda3std3__45__cpo4cendE,(_ZN39_INTERNAL_83130870_4_k_cu_958b7043_37404cuda3std6ranges3__45__cpo4swapE - _ZN39_INTERNAL_83130870_4_k_cu_958b7043_37404cuda3std3__45__cpo4cendE)
_ZN39_INTERNAL_83130870_4_k_cu_958b7043_37404cuda3std3__45__cpo4cendE:
	.zero		1
	.type		_ZN39_INTERNAL_83130870_4_k_cu_958b7043_37404cuda3std6ranges3__45__cpo4swapE,@object
	.size		_ZN39_INTERNAL_83130870_4_k_cu_958b7043_37404cuda3std6ranges3__45__cpo4swapE,(.L_7 - _ZN39_INTERNAL_83130870_4_k_cu_958b7043_37404cuda3std6ranges3__45__cpo4swapE)
_ZN39_INTERNAL_83130870_4_k_cu_958b7043_37404cuda3std6ranges3__45__cpo4swapE:
	.zero		1
.L_7:


//--------------------- .nv.constant0._ZN7cutlass13device_kernelINS_4conv6kernel13ConvUniversalINS1_16ConvProblemShapeILNS1_8OperatorE2ELi2EEENS1_10collective14CollectiveConvINS1_46MainloopSm90TmaGmmaWarpSpecializedImplicitGemmILS5_2ELi9ELi2EN4cute5tupleIJNSA_1CILi2EEENSC_ILi1EEESE_EEENS1_36KernelImplicitTmaWarpSpecializedSm90ELi1EEENSB_IJNSC_ILi256EEENSB_IJNSC_ILi128EEEEEENSB_IJNSC_ILi32EEEEEEEEENS_10bfloat16_tESO_NSA_8TiledMMAINSA_8MMA_AtomIJNSA_4SM904GMMA28MMA_64x128x16_F32BF16BF16_SSILNSS_5MajorE1ELSU_1ELNSS_7ScaleInE1ELSV_1EEEEEENSA_6LayoutINSB_IJSE_SE_SE_EEENSB_IJNSC_ILi0EEES10_S10_EEEEENSB_IJNSA_10UnderscoreES13_S13_EEEEENS7_6detail26Sm90ImplicitGemmTileTraitsINSA_13SM90_TMA_LOADENSA_14ComposedLayoutINSA_7SwizzleILi3ELi4ELi3EEENSA_18smem_ptr_flag_bitsILi16EEENSY_INSB_IJNSB_IJNSC_ILi64EEENSC_ILi4EEEEEENSB_IJNSC_ILi8EEES1F_EEENSB_IJSE_NSC_ILi9EEEEEEEEENSB_IJNSB_IJSE_NSC_ILi2048EEEEEENSB_IJS1E_NSC_ILi512EEEEEENSB_IJS10_NSC_ILi8192EEEEEEEEEEEEEvEENS17_INSA_30SM90_TMA_LOAD_IM2COL_MULTICASTENS19_IS1B_S1D_NSY_INSB_IJNSB_IJS1E_SD_EEES1I_S1K_EEENSB_IJS1N_S1P_NSB_IJS10_NSC_ILi4096EEEEEEEEEEEEEvEEEENS_8epilogue10collective6detail29Sm90TmaWarpSpecializedAdapterINS27_15DefaultEpilogueISO_NSB_IJlNSB_IJSE_llEEES10_EEES2C_NS26_6thread17LinearCombinationISO_Li1EffLNS2D_9ScaleType4KindE0ELNS_15FloatRoundStyleE2ESO_EENS_4gemm15EpilogueDefaultEEEEEvvEEEEvNT_6ParamsE --------------------------
	.section	.nv.constant0._ZN7cutlass13device_kernelINS_4conv6kernel13ConvUniversalINS1_16ConvProblemShapeILNS1_8OperatorE2ELi2EEENS1_10collective14CollectiveConvINS1_46MainloopSm90TmaGmmaWarpSpecializedImplicitGemmILS5_2ELi9ELi2EN4cute5tupleIJNSA_1CILi2EEENSC_ILi1EEESE_EEENS1_36KernelImplicitTmaWarpSpecializedSm90ELi1EEENSB_IJNSC_ILi256EEENSB_IJNSC_ILi128EEEEEENSB_IJNSC_ILi32EEEEEEEEENS_10bfloat16_tESO_NSA_8TiledMMAINSA_8MMA_AtomIJNSA_4SM904GMMA28MMA_64x128x16_F32BF16BF16_SSILNSS_5MajorE1ELSU_1ELNSS_7ScaleInE1ELSV_1EEEEEENSA_6LayoutINSB_IJSE_SE_SE_EEENSB_IJNSC_ILi0EEES10_S10_EEEEENSB_IJNSA_10UnderscoreES13_S13_EEEEENS7_6detail26Sm90ImplicitGemmTileTraitsINSA_13SM90_TMA_LOADENSA_14ComposedLayoutINSA_7SwizzleILi3ELi4ELi3EEENSA_18smem_ptr_flag_bitsILi16EEENSY_INSB_IJNSB_IJNSC_ILi64EEENSC_ILi4EEEEEENSB_IJNSC_ILi8EEES1F_EEENSB_IJSE_NSC_ILi9EEEEEEEEENSB_IJNSB_IJSE_NSC_ILi2048EEEEEENSB_IJS1E_NSC_ILi512EEEEEENSB_IJS10_NSC_ILi8192EEEEEEEEEEEEEvEENS17_INSA_30SM90_TMA_LOAD_IM2COL_MULTICASTENS19_IS1B_S1D_NSY_INSB_IJNSB_IJS1E_SD_EEES1I_S1K_EEENSB_IJS1N_S1P_NSB_IJS10_NSC_ILi4096EEEEEEEEEEEEEvEEEENS_8epilogue10collective6detail29Sm90TmaWarpSpecializedAdapterINS27_15DefaultEpilogueISO_NSB_IJlNSB_IJSE_llEEES10_EEES2C_NS26_6thread17LinearCombinationISO_Li1EffLNS2D_9ScaleType4KindE0ELNS_15FloatRoundStyleE2ESO_EENS_4gemm15EpilogueDefaultEEEEEvvEEEEvNT_6ParamsE,"a",@progbits
	.sectionflags	@""
	.align	4
.nv.constant0._ZN7cutlass13device_kernelINS_4conv6kernel13ConvUniversalINS1_16ConvProblemShapeILNS1_8OperatorE2ELi2EEENS1_10collective14CollectiveConvINS1_46MainloopSm90TmaGmmaWarpSpecializedImplicitGemmILS5_2ELi9ELi2EN4cute5tupleIJNSA_1CILi2EEENSC_ILi1EEESE_EEENS1_36KernelImplicitTmaWarpSpecializedSm90ELi1EEENSB_IJNSC_ILi256EEENSB_IJNSC_ILi128EEEEEENSB_IJNSC_ILi32EEEEEEEEENS_10bfloat16_tESO_NSA_8TiledMMAINSA_8MMA_AtomIJNSA_4SM904GMMA28MMA_64x128x16_F32BF16BF16_SSILNSS_5MajorE1ELSU_1ELNSS_7ScaleInE1ELSV_1EEEEEENSA_6LayoutINSB_IJSE_SE_SE_EEENSB_IJNSC_ILi0EEES10_S10_EEEEENSB_IJNSA_10UnderscoreES13_S13_EEEEENS7_6detail26Sm90ImplicitGemmTileTraitsINSA_13SM90_TMA_LOADENSA_14ComposedLayoutINSA_7SwizzleILi3ELi4ELi3EEENSA_18smem_ptr_flag_bitsILi16EEENSY_INSB_IJNSB_IJNSC_ILi64EEENSC_ILi4EEEEEENSB_IJNSC_ILi8EEES1F_EEENSB_IJSE_NSC_ILi9EEEEEEEEENSB_IJNSB_IJSE_NSC_ILi2048EEEEEENSB_IJS1E_NSC_ILi512EEEEEENSB_IJS10_NSC_ILi8192EEEEEEEEEEEEEvEENS17_INSA_30SM90_TMA_LOAD_IM2COL_MULTICASTENS19_IS1B_S1D_NSY_INSB_IJNSB_IJS1E_SD_EEES1I_S1K_EEENSB_IJS1N_S1P_NSB_IJS10_NSC_ILi4096EEEEEEEEEEEEEvEEEENS_8epilogue10collective6detail29Sm90TmaWarpSpecializedAdapterINS27_15DefaultEpilogueISO_NSB_IJlNSB_IJSE_llEEES10_EEES2C_NS26_6thread17LinearCombinationISO_Li1EffLNS2D_9ScaleType4KindE0ELNS_15FloatRoundStyleE2ESO_EENS_4gemm15EpilogueDefaultEEEEEvvEEEEvNT_6ParamsE:
	.zero		1536


//--------------------- SYMBOLS --------------------------

	.type		.nv.reservedSmem.offset0,@object
	.size		.nv.reservedSmem.offset0,0x4
